//
// Generated by NVIDIA NVVM Compiler
//
// Compiler Build ID: CL-36424714
// Cuda compilation tools, release 13.0, V13.0.88
// Based on NVVM 20.0.0
//

.version 9.0
.target sm_100
.address_size 64

	// .globl	_Z16init_random_seedj17curandStateXORWOW
.extern .func  (.param .b32 func_retval0) vprintf
(
	.param .b64 vprintf_param_0,
	.param .b64 vprintf_param_1
)
;
.global .align 4 .b8 precalc_xorwow_matrix[102400];
.global .align 4 .b8 precalc_xorwow_offset_matrix[102400];
.global .align 4 .b8 mrg32k3aM1[2304];
.global .align 4 .b8 mrg32k3aM2[2304];
.global .align 4 .b8 mrg32k3aM1SubSeq[2016];
.global .align 4 .b8 mrg32k3aM2SubSeq[2016];
.global .align 4 .b8 mrg32k3aM1Seq[2304];
.global .align 4 .b8 mrg32k3aM2Seq[2304];
.const .align 8 .b8 __cr_lgamma_table[72];
.global .align 1 .b8 $str[10] = {102, 105, 114, 105, 110, 103, 32, 58, 41};
.global .align 1 .b8 $str$1[66] = {110, 101, 117, 114, 111, 110, 58, 32, 37, 100, 44, 32, 115, 121, 110, 97, 112, 115, 101, 58, 32, 37, 100, 44, 32, 119, 101, 105, 103, 104, 116, 58, 32, 37, 46, 50, 102, 44, 32, 97, 99, 116, 105, 118, 105, 116, 121, 58, 32, 37, 46, 50, 102, 44, 32, 105, 110, 112, 117, 116, 58, 32, 37, 100, 10};
.global .align 1 .b8 $str$2[44] = {110, 101, 117, 114, 111, 110, 58, 32, 37, 100, 44, 32, 119, 101, 105, 103, 104, 116, 101, 100, 32, 115, 117, 109, 58, 32, 37, 46, 50, 102, 44, 32, 111, 117, 116, 112, 117, 116, 58, 32, 37, 100, 10};

.visible .entry _Z16init_random_seedj17curandStateXORWOW(
	.param .u32 _Z16init_random_seedj17curandStateXORWOW_param_0,
	.param .align 8 .b8 _Z16init_random_seedj17curandStateXORWOW_param_1[48]
)
{
	.local .align 8 .b8 	__local_depot0[48];
	.reg .b64 	%SP;
	.reg .b64 	%SPL;
	.reg .pred 	%p<63>;
	.reg .b32 	%r<1172>;
	.reg .b32 	%f<2>;
	.reg .b64 	%rd<23>;
	.reg .b64 	%fd<2>;

	mov.u64 	%SPL, __local_depot0;
	ld.param.u32 	%r532, [_Z16init_random_seedj17curandStateXORWOW_param_0];
	ld.param.f64 	%fd1, [_Z16init_random_seedj17curandStateXORWOW_param_1+40];
	ld.param.f32 	%f1, [_Z16init_random_seedj17curandStateXORWOW_param_1+32];
	ld.param.v2.u32 	{%r533, %r534}, [_Z16init_random_seedj17curandStateXORWOW_param_1+24];
	add.u64 	%rd1, %SPL, 0;
	st.local.v2.u32 	[%rd1+24], {%r533, %r534};
	st.local.f32 	[%rd1+32], %f1;
	st.local.f64 	[%rd1+40], %fd1;
	mov.u32 	%r1, %ctaid.x;
	xor.b32  	%r535, %r532, -1429050551;
	mul.lo.s32 	%r536, %r535, 1099087573;
	add.s32 	%r537, %r536, -638133224;
	add.s32 	%r538, %r536, 123456789;
	st.local.v2.u32 	[%rd1], {%r537, %r538};
	xor.b32  	%r539, %r536, 362436069;
	mov.b32 	%r540, -123459836;
	st.local.v2.u32 	[%rd1+8], {%r539, %r540};
	add.s32 	%r541, %r536, 5783321;
	mov.b32 	%r542, -589760388;
	st.local.v2.u32 	[%rd1+16], {%r542, %r541};
	setp.eq.s32 	%p1, %r1, 0;
	@%p1 bra 	$L__BB0_115;
	cvt.u64.u32 	%rd22, %r1;
	mov.b32 	%r895, 0;
	mov.u64 	%rd12, precalc_xorwow_matrix;
$L__BB0_2:
	mov.u64 	%rd3, %rd22;
	and.b64  	%rd4, %rd3, 3;
	setp.eq.s64 	%p2, %rd4, 0;
	@%p2 bra 	$L__BB0_114;
	mul.wide.u32 	%rd11, %r895, 3200;
	add.s64 	%rd5, %rd12, %rd11;
	mov.b32 	%r908, 0;
	mov.u32 	%r909, %r908;
	mov.u32 	%r910, %r908;
	mov.u32 	%r911, %r908;
	mov.u32 	%r912, %r908;
	mov.u32 	%r901, %r908;
$L__BB0_4:
	mul.wide.u32 	%rd13, %r901, 4;
	add.s64 	%rd14, %rd1, %rd13;
	ld.local.u32 	%r9, [%rd14+4];
	shl.b32 	%r10, %r901, 5;
	mov.b32 	%r907, 0;
$L__BB0_5:
	.pragma "nounroll";
	shr.u32 	%r546, %r9, %r907;
	and.b32  	%r547, %r546, 1;
	setp.eq.b32 	%p3, %r547, 1;
	not.pred 	%p4, %p3;
	add.s32 	%r548, %r10, %r907;
	mul.lo.s32 	%r549, %r548, 5;
	mul.wide.u32 	%rd15, %r549, 4;
	add.s64 	%rd6, %rd5, %rd15;
	@%p4 bra 	$L__BB0_7;
	ld.global.nc.u32 	%r550, [%rd6];
	xor.b32  	%r912, %r912, %r550;
	ld.global.nc.u32 	%r551, [%rd6+4];
	xor.b32  	%r911, %r911, %r551;
	ld.global.nc.u32 	%r552, [%rd6+8];
	xor.b32  	%r910, %r910, %r552;
	ld.global.nc.u32 	%r553, [%rd6+12];
	xor.b32  	%r909, %r909, %r553;
	ld.global.nc.u32 	%r554, [%rd6+16];
	xor.b32  	%r908, %r908, %r554;
$L__BB0_7:
	and.b32  	%r556, %r546, 2;
	setp.eq.s32 	%p5, %r556, 0;
	@%p5 bra 	$L__BB0_9;
	ld.global.nc.u32 	%r557, [%rd6+20];
	xor.b32  	%r912, %r912, %r557;
	ld.global.nc.u32 	%r558, [%rd6+24];
	xor.b32  	%r911, %r911, %r558;
	ld.global.nc.u32 	%r559, [%rd6+28];
	xor.b32  	%r910, %r910, %r559;
	ld.global.nc.u32 	%r560, [%rd6+32];
	xor.b32  	%r909, %r909, %r560;
	ld.global.nc.u32 	%r561, [%rd6+36];
	xor.b32  	%r908, %r908, %r561;
$L__BB0_9:
	and.b32  	%r563, %r546, 4;
	setp.eq.s32 	%p6, %r563, 0;
	@%p6 bra 	$L__BB0_11;
	ld.global.nc.u32 	%r564, [%rd6+40];
	xor.b32  	%r912, %r912, %r564;
	ld.global.nc.u32 	%r565, [%rd6+44];
	xor.b32  	%r911, %r911, %r565;
	ld.global.nc.u32 	%r566, [%rd6+48];
	xor.b32  	%r910, %r910, %r566;
	ld.global.nc.u32 	%r567, [%rd6+52];
	xor.b32  	%r909, %r909, %r567;
	ld.global.nc.u32 	%r568, [%rd6+56];
	xor.b32  	%r908, %r908, %r568;
$L__BB0_11:
	and.b32  	%r570, %r546, 8;
	setp.eq.s32 	%p7, %r570, 0;
	@%p7 bra 	$L__BB0_13;
	ld.global.nc.u32 	%r571, [%rd6+60];
	xor.b32  	%r912, %r912, %r571;
	ld.global.nc.u32 	%r572, [%rd6+64];
	xor.b32  	%r911, %r911, %r572;
	ld.global.nc.u32 	%r573, [%rd6+68];
	xor.b32  	%r910, %r910, %r573;
	ld.global.nc.u32 	%r574, [%rd6+72];
	xor.b32  	%r909, %r909, %r574;
	ld.global.nc.u32 	%r575, [%rd6+76];
	xor.b32  	%r908, %r908, %r575;
$L__BB0_13:
	and.b32  	%r577, %r546, 16;
	setp.eq.s32 	%p8, %r577, 0;
	@%p8 bra 	$L__BB0_15;
	ld.global.nc.u32 	%r578, [%rd6+80];
	xor.b32  	%r912, %r912, %r578;
	ld.global.nc.u32 	%r579, [%rd6+84];
	xor.b32  	%r911, %r911, %r579;
	ld.global.nc.u32 	%r580, [%rd6+88];
	xor.b32  	%r910, %r910, %r580;
	ld.global.nc.u32 	%r581, [%rd6+92];
	xor.b32  	%r909, %r909, %r581;
	ld.global.nc.u32 	%r582, [%rd6+96];
	xor.b32  	%r908, %r908, %r582;
$L__BB0_15:
	and.b32  	%r584, %r546, 32;
	setp.eq.s32 	%p9, %r584, 0;
	@%p9 bra 	$L__BB0_17;
	ld.global.nc.u32 	%r585, [%rd6+100];
	xor.b32  	%r912, %r912, %r585;
	ld.global.nc.u32 	%r586, [%rd6+104];
	xor.b32  	%r911, %r911, %r586;
	ld.global.nc.u32 	%r587, [%rd6+108];
	xor.b32  	%r910, %r910, %r587;
	ld.global.nc.u32 	%r588, [%rd6+112];
	xor.b32  	%r909, %r909, %r588;
	ld.global.nc.u32 	%r589, [%rd6+116];
	xor.b32  	%r908, %r908, %r589;
$L__BB0_17:
	and.b32  	%r591, %r546, 64;
	setp.eq.s32 	%p10, %r591, 0;
	@%p10 bra 	$L__BB0_19;
	ld.global.nc.u32 	%r592, [%rd6+120];
	xor.b32  	%r912, %r912, %r592;
	ld.global.nc.u32 	%r593, [%rd6+124];
	xor.b32  	%r911, %r911, %r593;
	ld.global.nc.u32 	%r594, [%rd6+128];
	xor.b32  	%r910, %r910, %r594;
	ld.global.nc.u32 	%r595, [%rd6+132];
	xor.b32  	%r909, %r909, %r595;
	ld.global.nc.u32 	%r596, [%rd6+136];
	xor.b32  	%r908, %r908, %r596;
$L__BB0_19:
	and.b32  	%r598, %r546, 128;
	setp.eq.s32 	%p11, %r598, 0;
	@%p11 bra 	$L__BB0_21;
	ld.global.nc.u32 	%r599, [%rd6+140];
	xor.b32  	%r912, %r912, %r599;
	ld.global.nc.u32 	%r600, [%rd6+144];
	xor.b32  	%r911, %r911, %r600;
	ld.global.nc.u32 	%r601, [%rd6+148];
	xor.b32  	%r910, %r910, %r601;
	ld.global.nc.u32 	%r602, [%rd6+152];
	xor.b32  	%r909, %r909, %r602;
	ld.global.nc.u32 	%r603, [%rd6+156];
	xor.b32  	%r908, %r908, %r603;
$L__BB0_21:
	and.b32  	%r605, %r546, 256;
	setp.eq.s32 	%p12, %r605, 0;
	@%p12 bra 	$L__BB0_23;
	ld.global.nc.u32 	%r606, [%rd6+160];
	xor.b32  	%r912, %r912, %r606;
	ld.global.nc.u32 	%r607, [%rd6+164];
	xor.b32  	%r911, %r911, %r607;
	ld.global.nc.u32 	%r608, [%rd6+168];
	xor.b32  	%r910, %r910, %r608;
	ld.global.nc.u32 	%r609, [%rd6+172];
	xor.b32  	%r909, %r909, %r609;
	ld.global.nc.u32 	%r610, [%rd6+176];
	xor.b32  	%r908, %r908, %r610;
$L__BB0_23:
	and.b32  	%r612, %r546, 512;
	setp.eq.s32 	%p13, %r612, 0;
	@%p13 bra 	$L__BB0_25;
	ld.global.nc.u32 	%r613, [%rd6+180];
	xor.b32  	%r912, %r912, %r613;
	ld.global.nc.u32 	%r614, [%rd6+184];
	xor.b32  	%r911, %r911, %r614;
	ld.global.nc.u32 	%r615, [%rd6+188];
	xor.b32  	%r910, %r910, %r615;
	ld.global.nc.u32 	%r616, [%rd6+192];
	xor.b32  	%r909, %r909, %r616;
	ld.global.nc.u32 	%r617, [%rd6+196];
	xor.b32  	%r908, %r908, %r617;
$L__BB0_25:
	and.b32  	%r619, %r546, 1024;
	setp.eq.s32 	%p14, %r619, 0;
	@%p14 bra 	$L__BB0_27;
	ld.global.nc.u32 	%r620, [%rd6+200];
	xor.b32  	%r912, %r912, %r620;
	ld.global.nc.u32 	%r621, [%rd6+204];
	xor.b32  	%r911, %r911, %r621;
	ld.global.nc.u32 	%r622, [%rd6+208];
	xor.b32  	%r910, %r910, %r622;
	ld.global.nc.u32 	%r623, [%rd6+212];
	xor.b32  	%r909, %r909, %r623;
	ld.global.nc.u32 	%r624, [%rd6+216];
	xor.b32  	%r908, %r908, %r624;
$L__BB0_27:
	and.b32  	%r626, %r546, 2048;
	setp.eq.s32 	%p15, %r626, 0;
	@%p15 bra 	$L__BB0_29;
	ld.global.nc.u32 	%r627, [%rd6+220];
	xor.b32  	%r912, %r912, %r627;
	ld.global.nc.u32 	%r628, [%rd6+224];
	xor.b32  	%r911, %r911, %r628;
	ld.global.nc.u32 	%r629, [%rd6+228];
	xor.b32  	%r910, %r910, %r629;
	ld.global.nc.u32 	%r630, [%rd6+232];
	xor.b32  	%r909, %r909, %r630;
	ld.global.nc.u32 	%r631, [%rd6+236];
	xor.b32  	%r908, %r908, %r631;
$L__BB0_29:
	and.b32  	%r633, %r546, 4096;
	setp.eq.s32 	%p16, %r633, 0;
	@%p16 bra 	$L__BB0_31;
	ld.global.nc.u32 	%r634, [%rd6+240];
	xor.b32  	%r912, %r912, %r634;
	ld.global.nc.u32 	%r635, [%rd6+244];
	xor.b32  	%r911, %r911, %r635;
	ld.global.nc.u32 	%r636, [%rd6+248];
	xor.b32  	%r910, %r910, %r636;
	ld.global.nc.u32 	%r637, [%rd6+252];
	xor.b32  	%r909, %r909, %r637;
	ld.global.nc.u32 	%r638, [%rd6+256];
	xor.b32  	%r908, %r908, %r638;
$L__BB0_31:
	and.b32  	%r640, %r546, 8192;
	setp.eq.s32 	%p17, %r640, 0;
	@%p17 bra 	$L__BB0_33;
	ld.global.nc.u32 	%r641, [%rd6+260];
	xor.b32  	%r912, %r912, %r641;
	ld.global.nc.u32 	%r642, [%rd6+264];
	xor.b32  	%r911, %r911, %r642;
	ld.global.nc.u32 	%r643, [%rd6+268];
	xor.b32  	%r910, %r910, %r643;
	ld.global.nc.u32 	%r644, [%rd6+272];
	xor.b32  	%r909, %r909, %r644;
	ld.global.nc.u32 	%r645, [%rd6+276];
	xor.b32  	%r908, %r908, %r645;
$L__BB0_33:
	and.b32  	%r647, %r546, 16384;
	setp.eq.s32 	%p18, %r647, 0;
	@%p18 bra 	$L__BB0_35;
	ld.global.nc.u32 	%r648, [%rd6+280];
	xor.b32  	%r912, %r912, %r648;
	ld.global.nc.u32 	%r649, [%rd6+284];
	xor.b32  	%r911, %r911, %r649;
	ld.global.nc.u32 	%r650, [%rd6+288];
	xor.b32  	%r910, %r910, %r650;
	ld.global.nc.u32 	%r651, [%rd6+292];
	xor.b32  	%r909, %r909, %r651;
	ld.global.nc.u32 	%r652, [%rd6+296];
	xor.b32  	%r908, %r908, %r652;
$L__BB0_35:
	and.b32  	%r654, %r546, 32768;
	setp.eq.s32 	%p19, %r654, 0;
	@%p19 bra 	$L__BB0_37;
	ld.global.nc.u32 	%r655, [%rd6+300];
	xor.b32  	%r912, %r912, %r655;
	ld.global.nc.u32 	%r656, [%rd6+304];
	xor.b32  	%r911, %r911, %r656;
	ld.global.nc.u32 	%r657, [%rd6+308];
	xor.b32  	%r910, %r910, %r657;
	ld.global.nc.u32 	%r658, [%rd6+312];
	xor.b32  	%r909, %r909, %r658;
	ld.global.nc.u32 	%r659, [%rd6+316];
	xor.b32  	%r908, %r908, %r659;
$L__BB0_37:
	add.s32 	%r907, %r907, 16;
	setp.ne.s32 	%p20, %r907, 32;
	@%p20 bra 	$L__BB0_5;
	mad.lo.s32 	%r660, %r901, -31, %r10;
	add.s32 	%r901, %r660, 1;
	setp.ne.s32 	%p21, %r901, 5;
	@%p21 bra 	$L__BB0_4;
	st.local.u32 	[%rd1+4], %r912;
	st.local.v2.u32 	[%rd1+8], {%r911, %r910};
	st.local.v2.u32 	[%rd1+16], {%r909, %r908};
	setp.eq.s64 	%p22, %rd4, 1;
	@%p22 bra 	$L__BB0_114;
	mov.b32 	%r1000, 0;
	mov.u32 	%r1001, %r1000;
	mov.u32 	%r1002, %r1000;
	mov.u32 	%r1003, %r1000;
	mov.u32 	%r1004, %r1000;
	mov.u32 	%r993, %r1000;
$L__BB0_41:
	mul.wide.u32 	%rd16, %r993, 4;
	add.s64 	%rd17, %rd1, %rd16;
	ld.local.u32 	%r185, [%rd17+4];
	shl.b32 	%r186, %r993, 5;
	mov.b32 	%r999, 0;
$L__BB0_42:
	.pragma "nounroll";
	shr.u32 	%r663, %r185, %r999;
	and.b32  	%r664, %r663, 1;
	setp.eq.b32 	%p23, %r664, 1;
	not.pred 	%p24, %p23;
	add.s32 	%r665, %r186, %r999;
	mul.lo.s32 	%r666, %r665, 5;
	mul.wide.u32 	%rd18, %r666, 4;
	add.s64 	%rd7, %rd5, %rd18;
	@%p24 bra 	$L__BB0_44;
	ld.global.nc.u32 	%r667, [%rd7];
	xor.b32  	%r1004, %r1004, %r667;
	ld.global.nc.u32 	%r668, [%rd7+4];
	xor.b32  	%r1003, %r1003, %r668;
	ld.global.nc.u32 	%r669, [%rd7+8];
	xor.b32  	%r1002, %r1002, %r669;
	ld.global.nc.u32 	%r670, [%rd7+12];
	xor.b32  	%r1001, %r1001, %r670;
	ld.global.nc.u32 	%r671, [%rd7+16];
	xor.b32  	%r1000, %r1000, %r671;
$L__BB0_44:
	and.b32  	%r673, %r663, 2;
	setp.eq.s32 	%p25, %r673, 0;
	@%p25 bra 	$L__BB0_46;
	ld.global.nc.u32 	%r674, [%rd7+20];
	xor.b32  	%r1004, %r1004, %r674;
	ld.global.nc.u32 	%r675, [%rd7+24];
	xor.b32  	%r1003, %r1003, %r675;
	ld.global.nc.u32 	%r676, [%rd7+28];
	xor.b32  	%r1002, %r1002, %r676;
	ld.global.nc.u32 	%r677, [%rd7+32];
	xor.b32  	%r1001, %r1001, %r677;
	ld.global.nc.u32 	%r678, [%rd7+36];
	xor.b32  	%r1000, %r1000, %r678;
$L__BB0_46:
	and.b32  	%r680, %r663, 4;
	setp.eq.s32 	%p26, %r680, 0;
	@%p26 bra 	$L__BB0_48;
	ld.global.nc.u32 	%r681, [%rd7+40];
	xor.b32  	%r1004, %r1004, %r681;
	ld.global.nc.u32 	%r682, [%rd7+44];
	xor.b32  	%r1003, %r1003, %r682;
	ld.global.nc.u32 	%r683, [%rd7+48];
	xor.b32  	%r1002, %r1002, %r683;
	ld.global.nc.u32 	%r684, [%rd7+52];
	xor.b32  	%r1001, %r1001, %r684;
	ld.global.nc.u32 	%r685, [%rd7+56];
	xor.b32  	%r1000, %r1000, %r685;
$L__BB0_48:
	and.b32  	%r687, %r663, 8;
	setp.eq.s32 	%p27, %r687, 0;
	@%p27 bra 	$L__BB0_50;
	ld.global.nc.u32 	%r688, [%rd7+60];
	xor.b32  	%r1004, %r1004, %r688;
	ld.global.nc.u32 	%r689, [%rd7+64];
	xor.b32  	%r1003, %r1003, %r689;
	ld.global.nc.u32 	%r690, [%rd7+68];
	xor.b32  	%r1002, %r1002, %r690;
	ld.global.nc.u32 	%r691, [%rd7+72];
	xor.b32  	%r1001, %r1001, %r691;
	ld.global.nc.u32 	%r692, [%rd7+76];
	xor.b32  	%r1000, %r1000, %r692;
$L__BB0_50:
	and.b32  	%r694, %r663, 16;
	setp.eq.s32 	%p28, %r694, 0;
	@%p28 bra 	$L__BB0_52;
	ld.global.nc.u32 	%r695, [%rd7+80];
	xor.b32  	%r1004, %r1004, %r695;
	ld.global.nc.u32 	%r696, [%rd7+84];
	xor.b32  	%r1003, %r1003, %r696;
	ld.global.nc.u32 	%r697, [%rd7+88];
	xor.b32  	%r1002, %r1002, %r697;
	ld.global.nc.u32 	%r698, [%rd7+92];
	xor.b32  	%r1001, %r1001, %r698;
	ld.global.nc.u32 	%r699, [%rd7+96];
	xor.b32  	%r1000, %r1000, %r699;
$L__BB0_52:
	and.b32  	%r701, %r663, 32;
	setp.eq.s32 	%p29, %r701, 0;
	@%p29 bra 	$L__BB0_54;
	ld.global.nc.u32 	%r702, [%rd7+100];
	xor.b32  	%r1004, %r1004, %r702;
	ld.global.nc.u32 	%r703, [%rd7+104];
	xor.b32  	%r1003, %r1003, %r703;
	ld.global.nc.u32 	%r704, [%rd7+108];
	xor.b32  	%r1002, %r1002, %r704;
	ld.global.nc.u32 	%r705, [%rd7+112];
	xor.b32  	%r1001, %r1001, %r705;
	ld.global.nc.u32 	%r706, [%rd7+116];
	xor.b32  	%r1000, %r1000, %r706;
$L__BB0_54:
	and.b32  	%r708, %r663, 64;
	setp.eq.s32 	%p30, %r708, 0;
	@%p30 bra 	$L__BB0_56;
	ld.global.nc.u32 	%r709, [%rd7+120];
	xor.b32  	%r1004, %r1004, %r709;
	ld.global.nc.u32 	%r710, [%rd7+124];
	xor.b32  	%r1003, %r1003, %r710;
	ld.global.nc.u32 	%r711, [%rd7+128];
	xor.b32  	%r1002, %r1002, %r711;
	ld.global.nc.u32 	%r712, [%rd7+132];
	xor.b32  	%r1001, %r1001, %r712;
	ld.global.nc.u32 	%r713, [%rd7+136];
	xor.b32  	%r1000, %r1000, %r713;
$L__BB0_56:
	and.b32  	%r715, %r663, 128;
	setp.eq.s32 	%p31, %r715, 0;
	@%p31 bra 	$L__BB0_58;
	ld.global.nc.u32 	%r716, [%rd7+140];
	xor.b32  	%r1004, %r1004, %r716;
	ld.global.nc.u32 	%r717, [%rd7+144];
	xor.b32  	%r1003, %r1003, %r717;
	ld.global.nc.u32 	%r718, [%rd7+148];
	xor.b32  	%r1002, %r1002, %r718;
	ld.global.nc.u32 	%r719, [%rd7+152];
	xor.b32  	%r1001, %r1001, %r719;
	ld.global.nc.u32 	%r720, [%rd7+156];
	xor.b32  	%r1000, %r1000, %r720;
$L__BB0_58:
	and.b32  	%r722, %r663, 256;
	setp.eq.s32 	%p32, %r722, 0;
	@%p32 bra 	$L__BB0_60;
	ld.global.nc.u32 	%r723, [%rd7+160];
	xor.b32  	%r1004, %r1004, %r723;
	ld.global.nc.u32 	%r724, [%rd7+164];
	xor.b32  	%r1003, %r1003, %r724;
	ld.global.nc.u32 	%r725, [%rd7+168];
	xor.b32  	%r1002, %r1002, %r725;
	ld.global.nc.u32 	%r726, [%rd7+172];
	xor.b32  	%r1001, %r1001, %r726;
	ld.global.nc.u32 	%r727, [%rd7+176];
	xor.b32  	%r1000, %r1000, %r727;
$L__BB0_60:
	and.b32  	%r729, %r663, 512;
	setp.eq.s32 	%p33, %r729, 0;
	@%p33 bra 	$L__BB0_62;
	ld.global.nc.u32 	%r730, [%rd7+180];
	xor.b32  	%r1004, %r1004, %r730;
	ld.global.nc.u32 	%r731, [%rd7+184];
	xor.b32  	%r1003, %r1003, %r731;
	ld.global.nc.u32 	%r732, [%rd7+188];
	xor.b32  	%r1002, %r1002, %r732;
	ld.global.nc.u32 	%r733, [%rd7+192];
	xor.b32  	%r1001, %r1001, %r733;
	ld.global.nc.u32 	%r734, [%rd7+196];
	xor.b32  	%r1000, %r1000, %r734;
$L__BB0_62:
	and.b32  	%r736, %r663, 1024;
	setp.eq.s32 	%p34, %r736, 0;
	@%p34 bra 	$L__BB0_64;
	ld.global.nc.u32 	%r737, [%rd7+200];
	xor.b32  	%r1004, %r1004, %r737;
	ld.global.nc.u32 	%r738, [%rd7+204];
	xor.b32  	%r1003, %r1003, %r738;
	ld.global.nc.u32 	%r739, [%rd7+208];
	xor.b32  	%r1002, %r1002, %r739;
	ld.global.nc.u32 	%r740, [%rd7+212];
	xor.b32  	%r1001, %r1001, %r740;
	ld.global.nc.u32 	%r741, [%rd7+216];
	xor.b32  	%r1000, %r1000, %r741;
$L__BB0_64:
	and.b32  	%r743, %r663, 2048;
	setp.eq.s32 	%p35, %r743, 0;
	@%p35 bra 	$L__BB0_66;
	ld.global.nc.u32 	%r744, [%rd7+220];
	xor.b32  	%r1004, %r1004, %r744;
	ld.global.nc.u32 	%r745, [%rd7+224];
	xor.b32  	%r1003, %r1003, %r745;
	ld.global.nc.u32 	%r746, [%rd7+228];
	xor.b32  	%r1002, %r1002, %r746;
	ld.global.nc.u32 	%r747, [%rd7+232];
	xor.b32  	%r1001, %r1001, %r747;
	ld.global.nc.u32 	%r748, [%rd7+236];
	xor.b32  	%r1000, %r1000, %r748;
$L__BB0_66:
	and.b32  	%r750, %r663, 4096;
	setp.eq.s32 	%p36, %r750, 0;
	@%p36 bra 	$L__BB0_68;
	ld.global.nc.u32 	%r751, [%rd7+240];
	xor.b32  	%r1004, %r1004, %r751;
	ld.global.nc.u32 	%r752, [%rd7+244];
	xor.b32  	%r1003, %r1003, %r752;
	ld.global.nc.u32 	%r753, [%rd7+248];
	xor.b32  	%r1002, %r1002, %r753;
	ld.global.nc.u32 	%r754, [%rd7+252];
	xor.b32  	%r1001, %r1001, %r754;
	ld.global.nc.u32 	%r755, [%rd7+256];
	xor.b32  	%r1000, %r1000, %r755;
$L__BB0_68:
	and.b32  	%r757, %r663, 8192;
	setp.eq.s32 	%p37, %r757, 0;
	@%p37 bra 	$L__BB0_70;
	ld.global.nc.u32 	%r758, [%rd7+260];
	xor.b32  	%r1004, %r1004, %r758;
	ld.global.nc.u32 	%r759, [%rd7+264];
	xor.b32  	%r1003, %r1003, %r759;
	ld.global.nc.u32 	%r760, [%rd7+268];
	xor.b32  	%r1002, %r1002, %r760;
	ld.global.nc.u32 	%r761, [%rd7+272];
	xor.b32  	%r1001, %r1001, %r761;
	ld.global.nc.u32 	%r762, [%rd7+276];
	xor.b32  	%r1000, %r1000, %r762;
$L__BB0_70:
	and.b32  	%r764, %r663, 16384;
	setp.eq.s32 	%p38, %r764, 0;
	@%p38 bra 	$L__BB0_72;
	ld.global.nc.u32 	%r765, [%rd7+280];
	xor.b32  	%r1004, %r1004, %r765;
	ld.global.nc.u32 	%r766, [%rd7+284];
	xor.b32  	%r1003, %r1003, %r766;
	ld.global.nc.u32 	%r767, [%rd7+288];
	xor.b32  	%r1002, %r1002, %r767;
	ld.global.nc.u32 	%r768, [%rd7+292];
	xor.b32  	%r1001, %r1001, %r768;
	ld.global.nc.u32 	%r769, [%rd7+296];
	xor.b32  	%r1000, %r1000, %r769;
$L__BB0_72:
	and.b32  	%r771, %r663, 32768;
	setp.eq.s32 	%p39, %r771, 0;
	@%p39 bra 	$L__BB0_74;
	ld.global.nc.u32 	%r772, [%rd7+300];
	xor.b32  	%r1004, %r1004, %r772;
	ld.global.nc.u32 	%r773, [%rd7+304];
	xor.b32  	%r1003, %r1003, %r773;
	ld.global.nc.u32 	%r774, [%rd7+308];
	xor.b32  	%r1002, %r1002, %r774;
	ld.global.nc.u32 	%r775, [%rd7+312];
	xor.b32  	%r1001, %r1001, %r775;
	ld.global.nc.u32 	%r776, [%rd7+316];
	xor.b32  	%r1000, %r1000, %r776;
$L__BB0_74:
	add.s32 	%r999, %r999, 16;
	setp.ne.s32 	%p40, %r999, 32;
	@%p40 bra 	$L__BB0_42;
	mad.lo.s32 	%r777, %r993, -31, %r186;
	add.s32 	%r993, %r777, 1;
	setp.ne.s32 	%p41, %r993, 5;
	@%p41 bra 	$L__BB0_41;
	st.local.u32 	[%rd1+4], %r1004;
	st.local.v2.u32 	[%rd1+8], {%r1003, %r1002};
	st.local.v2.u32 	[%rd1+16], {%r1001, %r1000};
	setp.ne.s64 	%p42, %rd4, 3;
	@%p42 bra 	$L__BB0_114;
	mov.b32 	%r1092, 0;
	mov.u32 	%r1093, %r1092;
	mov.u32 	%r1094, %r1092;
	mov.u32 	%r1095, %r1092;
	mov.u32 	%r1096, %r1092;
	mov.u32 	%r1085, %r1092;
$L__BB0_78:
	mul.wide.u32 	%rd19, %r1085, 4;
	add.s64 	%rd20, %rd1, %rd19;
	ld.local.u32 	%r361, [%rd20+4];
	shl.b32 	%r362, %r1085, 5;
	mov.b32 	%r1091, 0;
$L__BB0_79:
	.pragma "nounroll";
	shr.u32 	%r780, %r361, %r1091;
	and.b32  	%r781, %r780, 1;
	setp.eq.b32 	%p43, %r781, 1;
	not.pred 	%p44, %p43;
	add.s32 	%r782, %r362, %r1091;
	mul.lo.s32 	%r783, %r782, 5;
	mul.wide.u32 	%rd21, %r783, 4;
	add.s64 	%rd8, %rd5, %rd21;
	@%p44 bra 	$L__BB0_81;
	ld.global.nc.u32 	%r784, [%rd8];
	xor.b32  	%r1096, %r1096, %r784;
	ld.global.nc.u32 	%r785, [%rd8+4];
	xor.b32  	%r1095, %r1095, %r785;
	ld.global.nc.u32 	%r786, [%rd8+8];
	xor.b32  	%r1094, %r1094, %r786;
	ld.global.nc.u32 	%r787, [%rd8+12];
	xor.b32  	%r1093, %r1093, %r787;
	ld.global.nc.u32 	%r788, [%rd8+16];
	xor.b32  	%r1092, %r1092, %r788;
$L__BB0_81:
	and.b32  	%r790, %r780, 2;
	setp.eq.s32 	%p45, %r790, 0;
	@%p45 bra 	$L__BB0_83;
	ld.global.nc.u32 	%r791, [%rd8+20];
	xor.b32  	%r1096, %r1096, %r791;
	ld.global.nc.u32 	%r792, [%rd8+24];
	xor.b32  	%r1095, %r1095, %r792;
	ld.global.nc.u32 	%r793, [%rd8+28];
	xor.b32  	%r1094, %r1094, %r793;
	ld.global.nc.u32 	%r794, [%rd8+32];
	xor.b32  	%r1093, %r1093, %r794;
	ld.global.nc.u32 	%r795, [%rd8+36];
	xor.b32  	%r1092, %r1092, %r795;
$L__BB0_83:
	and.b32  	%r797, %r780, 4;
	setp.eq.s32 	%p46, %r797, 0;
	@%p46 bra 	$L__BB0_85;
	ld.global.nc.u32 	%r798, [%rd8+40];
	xor.b32  	%r1096, %r1096, %r798;
	ld.global.nc.u32 	%r799, [%rd8+44];
	xor.b32  	%r1095, %r1095, %r799;
	ld.global.nc.u32 	%r800, [%rd8+48];
	xor.b32  	%r1094, %r1094, %r800;
	ld.global.nc.u32 	%r801, [%rd8+52];
	xor.b32  	%r1093, %r1093, %r801;
	ld.global.nc.u32 	%r802, [%rd8+56];
	xor.b32  	%r1092, %r1092, %r802;
$L__BB0_85:
	and.b32  	%r804, %r780, 8;
	setp.eq.s32 	%p47, %r804, 0;
	@%p47 bra 	$L__BB0_87;
	ld.global.nc.u32 	%r805, [%rd8+60];
	xor.b32  	%r1096, %r1096, %r805;
	ld.global.nc.u32 	%r806, [%rd8+64];
	xor.b32  	%r1095, %r1095, %r806;
	ld.global.nc.u32 	%r807, [%rd8+68];
	xor.b32  	%r1094, %r1094, %r807;
	ld.global.nc.u32 	%r808, [%rd8+72];
	xor.b32  	%r1093, %r1093, %r808;
	ld.global.nc.u32 	%r809, [%rd8+76];
	xor.b32  	%r1092, %r1092, %r809;
$L__BB0_87:
	and.b32  	%r811, %r780, 16;
	setp.eq.s32 	%p48, %r811, 0;
	@%p48 bra 	$L__BB0_89;
	ld.global.nc.u32 	%r812, [%rd8+80];
	xor.b32  	%r1096, %r1096, %r812;
	ld.global.nc.u32 	%r813, [%rd8+84];
	xor.b32  	%r1095, %r1095, %r813;
	ld.global.nc.u32 	%r814, [%rd8+88];
	xor.b32  	%r1094, %r1094, %r814;
	ld.global.nc.u32 	%r815, [%rd8+92];
	xor.b32  	%r1093, %r1093, %r815;
	ld.global.nc.u32 	%r816, [%rd8+96];
	xor.b32  	%r1092, %r1092, %r816;
$L__BB0_89:
	and.b32  	%r818, %r780, 32;
	setp.eq.s32 	%p49, %r818, 0;
	@%p49 bra 	$L__BB0_91;
	ld.global.nc.u32 	%r819, [%rd8+100];
	xor.b32  	%r1096, %r1096, %r819;
	ld.global.nc.u32 	%r820, [%rd8+104];
	xor.b32  	%r1095, %r1095, %r820;
	ld.global.nc.u32 	%r821, [%rd8+108];
	xor.b32  	%r1094, %r1094, %r821;
	ld.global.nc.u32 	%r822, [%rd8+112];
	xor.b32  	%r1093, %r1093, %r822;
	ld.global.nc.u32 	%r823, [%rd8+116];
	xor.b32  	%r1092, %r1092, %r823;
$L__BB0_91:
	and.b32  	%r825, %r780, 64;
	setp.eq.s32 	%p50, %r825, 0;
	@%p50 bra 	$L__BB0_93;
	ld.global.nc.u32 	%r826, [%rd8+120];
	xor.b32  	%r1096, %r1096, %r826;
	ld.global.nc.u32 	%r827, [%rd8+124];
	xor.b32  	%r1095, %r1095, %r827;
	ld.global.nc.u32 	%r828, [%rd8+128];
	xor.b32  	%r1094, %r1094, %r828;
	ld.global.nc.u32 	%r829, [%rd8+132];
	xor.b32  	%r1093, %r1093, %r829;
	ld.global.nc.u32 	%r830, [%rd8+136];
	xor.b32  	%r1092, %r1092, %r830;
$L__BB0_93:
	and.b32  	%r832, %r780, 128;
	setp.eq.s32 	%p51, %r832, 0;
	@%p51 bra 	$L__BB0_95;
	ld.global.nc.u32 	%r833, [%rd8+140];
	xor.b32  	%r1096, %r1096, %r833;
	ld.global.nc.u32 	%r834, [%rd8+144];
	xor.b32  	%r1095, %r1095, %r834;
	ld.global.nc.u32 	%r835, [%rd8+148];
	xor.b32  	%r1094, %r1094, %r835;
	ld.global.nc.u32 	%r836, [%rd8+152];
	xor.b32  	%r1093, %r1093, %r836;
	ld.global.nc.u32 	%r837, [%rd8+156];
	xor.b32  	%r1092, %r1092, %r837;
$L__BB0_95:
	and.b32  	%r839, %r780, 256;
	setp.eq.s32 	%p52, %r839, 0;
	@%p52 bra 	$L__BB0_97;
	ld.global.nc.u32 	%r840, [%rd8+160];
	xor.b32  	%r1096, %r1096, %r840;
	ld.global.nc.u32 	%r841, [%rd8+164];
	xor.b32  	%r1095, %r1095, %r841;
	ld.global.nc.u32 	%r842, [%rd8+168];
	xor.b32  	%r1094, %r1094, %r842;
	ld.global.nc.u32 	%r843, [%rd8+172];
	xor.b32  	%r1093, %r1093, %r843;
	ld.global.nc.u32 	%r844, [%rd8+176];
	xor.b32  	%r1092, %r1092, %r844;
$L__BB0_97:
	and.b32  	%r846, %r780, 512;
	setp.eq.s32 	%p53, %r846, 0;
	@%p53 bra 	$L__BB0_99;
	ld.global.nc.u32 	%r847, [%rd8+180];
	xor.b32  	%r1096, %r1096, %r847;
	ld.global.nc.u32 	%r848, [%rd8+184];
	xor.b32  	%r1095, %r1095, %r848;
	ld.global.nc.u32 	%r849, [%rd8+188];
	xor.b32  	%r1094, %r1094, %r849;
	ld.global.nc.u32 	%r850, [%rd8+192];
	xor.b32  	%r1093, %r1093, %r850;
	ld.global.nc.u32 	%r851, [%rd8+196];
	xor.b32  	%r1092, %r1092, %r851;
$L__BB0_99:
	and.b32  	%r853, %r780, 1024;
	setp.eq.s32 	%p54, %r853, 0;
	@%p54 bra 	$L__BB0_101;
	ld.global.nc.u32 	%r854, [%rd8+200];
	xor.b32  	%r1096, %r1096, %r854;
	ld.global.nc.u32 	%r855, [%rd8+204];
	xor.b32  	%r1095, %r1095, %r855;
	ld.global.nc.u32 	%r856, [%rd8+208];
	xor.b32  	%r1094, %r1094, %r856;
	ld.global.nc.u32 	%r857, [%rd8+212];
	xor.b32  	%r1093, %r1093, %r857;
	ld.global.nc.u32 	%r858, [%rd8+216];
	xor.b32  	%r1092, %r1092, %r858;
$L__BB0_101:
	and.b32  	%r860, %r780, 2048;
	setp.eq.s32 	%p55, %r860, 0;
	@%p55 bra 	$L__BB0_103;
	ld.global.nc.u32 	%r861, [%rd8+220];
	xor.b32  	%r1096, %r1096, %r861;
	ld.global.nc.u32 	%r862, [%rd8+224];
	xor.b32  	%r1095, %r1095, %r862;
	ld.global.nc.u32 	%r863, [%rd8+228];
	xor.b32  	%r1094, %r1094, %r863;
	ld.global.nc.u32 	%r864, [%rd8+232];
	xor.b32  	%r1093, %r1093, %r864;
	ld.global.nc.u32 	%r865, [%rd8+236];
	xor.b32  	%r1092, %r1092, %r865;
$L__BB0_103:
	and.b32  	%r867, %r780, 4096;
	setp.eq.s32 	%p56, %r867, 0;
	@%p56 bra 	$L__BB0_105;
	ld.global.nc.u32 	%r868, [%rd8+240];
	xor.b32  	%r1096, %r1096, %r868;
	ld.global.nc.u32 	%r869, [%rd8+244];
	xor.b32  	%r1095, %r1095, %r869;
	ld.global.nc.u32 	%r870, [%rd8+248];
	xor.b32  	%r1094, %r1094, %r870;
	ld.global.nc.u32 	%r871, [%rd8+252];
	xor.b32  	%r1093, %r1093, %r871;
	ld.global.nc.u32 	%r872, [%rd8+256];
	xor.b32  	%r1092, %r1092, %r872;
$L__BB0_105:
	and.b32  	%r874, %r780, 8192;
	setp.eq.s32 	%p57, %r874, 0;
	@%p57 bra 	$L__BB0_107;
	ld.global.nc.u32 	%r875, [%rd8+260];
	xor.b32  	%r1096, %r1096, %r875;
	ld.global.nc.u32 	%r876, [%rd8+264];
	xor.b32  	%r1095, %r1095, %r876;
	ld.global.nc.u32 	%r877, [%rd8+268];
	xor.b32  	%r1094, %r1094, %r877;
	ld.global.nc.u32 	%r878, [%rd8+272];
	xor.b32  	%r1093, %r1093, %r878;
	ld.global.nc.u32 	%r879, [%rd8+276];
	xor.b32  	%r1092, %r1092, %r879;
$L__BB0_107:
	and.b32  	%r881, %r780, 16384;
	setp.eq.s32 	%p58, %r881, 0;
	@%p58 bra 	$L__BB0_109;
	ld.global.nc.u32 	%r882, [%rd8+280];
	xor.b32  	%r1096, %r1096, %r882;
	ld.global.nc.u32 	%r883, [%rd8+284];
	xor.b32  	%r1095, %r1095, %r883;
	ld.global.nc.u32 	%r884, [%rd8+288];
	xor.b32  	%r1094, %r1094, %r884;
	ld.global.nc.u32 	%r885, [%rd8+292];
	xor.b32  	%r1093, %r1093, %r885;
	ld.global.nc.u32 	%r886, [%rd8+296];
	xor.b32  	%r1092, %r1092, %r886;
$L__BB0_109:
	and.b32  	%r888, %r780, 32768;
	setp.eq.s32 	%p59, %r888, 0;
	@%p59 bra 	$L__BB0_111;
	ld.global.nc.u32 	%r889, [%rd8+300];
	xor.b32  	%r1096, %r1096, %r889;
	ld.global.nc.u32 	%r890, [%rd8+304];
	xor.b32  	%r1095, %r1095, %r890;
	ld.global.nc.u32 	%r891, [%rd8+308];
	xor.b32  	%r1094, %r1094, %r891;
	ld.global.nc.u32 	%r892, [%rd8+312];
	xor.b32  	%r1093, %r1093, %r892;
	ld.global.nc.u32 	%r893, [%rd8+316];
	xor.b32  	%r1092, %r1092, %r893;
$L__BB0_111:
	add.s32 	%r1091, %r1091, 16;
	setp.ne.s32 	%p60, %r1091, 32;
	@%p60 bra 	$L__BB0_79;
	mad.lo.s32 	%r894, %r1085, -31, %r362;
	add.s32 	%r1085, %r894, 1;
	setp.ne.s32 	%p61, %r1085, 5;
	@%p61 bra 	$L__BB0_78;
	st.local.u32 	[%rd1+4], %r1096;
	st.local.v2.u32 	[%rd1+8], {%r1095, %r1094};
	st.local.v2.u32 	[%rd1+16], {%r1093, %r1092};
$L__BB0_114:
	shr.u64 	%rd22, %rd3, 2;
	add.s32 	%r895, %r895, 1;
	setp.gt.u64 	%p62, %rd3, 3;
	@%p62 bra 	$L__BB0_2;
$L__BB0_115:
	ret;

}
	// .globl	_Z13init_synapsesP7Synapsem17curandStateXORWOW
.visible .entry _Z13init_synapsesP7Synapsem17curandStateXORWOW(
	.param .u64 .ptr .align 1 _Z13init_synapsesP7Synapsem17curandStateXORWOW_param_0,
	.param .u64 _Z13init_synapsesP7Synapsem17curandStateXORWOW_param_1,
	.param .align 8 .b8 _Z13init_synapsesP7Synapsem17curandStateXORWOW_param_2[48]
)
{
	.local .align 8 .b8 	__local_depot1[48];
	.reg .b64 	%SP;
	.reg .b64 	%SPL;
	.reg .pred 	%p<63>;
	.reg .b32 	%r<1200>;
	.reg .b32 	%f<4>;
	.reg .b64 	%rd<30>;
	.reg .b64 	%fd<2>;

	mov.u64 	%SPL, __local_depot1;
	ld.param.u64 	%rd10, [_Z13init_synapsesP7Synapsem17curandStateXORWOW_param_0];
	ld.param.f64 	%fd1, [_Z13init_synapsesP7Synapsem17curandStateXORWOW_param_2+40];
	ld.param.f32 	%f1, [_Z13init_synapsesP7Synapsem17curandStateXORWOW_param_2+32];
	ld.param.u64 	%rd11, [_Z13init_synapsesP7Synapsem17curandStateXORWOW_param_1];
	ld.param.v2.u32 	{%r543, %r544}, [_Z13init_synapsesP7Synapsem17curandStateXORWOW_param_2+24];
	ld.param.v2.u32 	{%r545, %r932}, [_Z13init_synapsesP7Synapsem17curandStateXORWOW_param_2+16];
	ld.param.v2.u32 	{%r546, %r547}, [_Z13init_synapsesP7Synapsem17curandStateXORWOW_param_2+8];
	ld.param.v2.u32 	{%r1, %r936}, [_Z13init_synapsesP7Synapsem17curandStateXORWOW_param_2];
	add.u64 	%rd1, %SPL, 0;
	st.local.v2.u32 	[%rd1], {%r1, %r936};
	st.local.v2.u32 	[%rd1+8], {%r546, %r547};
	st.local.v2.u32 	[%rd1+16], {%r545, %r932};
	st.local.v2.u32 	[%rd1+24], {%r543, %r544};
	st.local.f32 	[%rd1+32], %f1;
	st.local.f64 	[%rd1+40], %fd1;
	mov.u32 	%r548, %ctaid.x;
	mov.u32 	%r549, %ntid.x;
	mov.u32 	%r550, %tid.x;
	mad.lo.s32 	%r4, %r548, %r549, %r550;
	mov.u32 	%r551, %ctaid.y;
	mov.u32 	%r552, %ntid.y;
	mov.u32 	%r553, %tid.y;
	mad.lo.s32 	%r5, %r551, %r552, %r553;
	mad.lo.s32 	%r6, %r4, %r5, %r4;
	setp.eq.s32 	%p1, %r4, 0;
	@%p1 bra 	$L__BB1_115;
	cvt.s64.s32 	%rd29, %r6;
	mov.b32 	%r919, 0;
$L__BB1_2:
	mov.u64 	%rd3, %rd29;
	and.b64  	%rd4, %rd3, 3;
	setp.eq.s64 	%p2, %rd4, 0;
	@%p2 bra 	$L__BB1_114;
	mul.wide.u32 	%rd13, %r919, 3200;
	mov.u64 	%rd14, precalc_xorwow_offset_matrix;
	add.s64 	%rd5, %rd14, %rd13;
	mov.b32 	%r932, 0;
	mov.u32 	%r933, %r932;
	mov.u32 	%r934, %r932;
	mov.u32 	%r935, %r932;
	mov.u32 	%r936, %r932;
	mov.u32 	%r925, %r932;
$L__BB1_4:
	mul.wide.u32 	%rd15, %r925, 4;
	add.s64 	%rd16, %rd1, %rd15;
	ld.local.u32 	%r16, [%rd16+4];
	shl.b32 	%r17, %r925, 5;
	mov.b32 	%r931, 0;
$L__BB1_5:
	.pragma "nounroll";
	shr.u32 	%r557, %r16, %r931;
	and.b32  	%r558, %r557, 1;
	setp.eq.b32 	%p3, %r558, 1;
	not.pred 	%p4, %p3;
	add.s32 	%r559, %r17, %r931;
	mul.lo.s32 	%r560, %r559, 5;
	mul.wide.u32 	%rd17, %r560, 4;
	add.s64 	%rd6, %rd5, %rd17;
	@%p4 bra 	$L__BB1_7;
	ld.global.u32 	%r561, [%rd6];
	xor.b32  	%r936, %r936, %r561;
	ld.global.u32 	%r562, [%rd6+4];
	xor.b32  	%r935, %r935, %r562;
	ld.global.u32 	%r563, [%rd6+8];
	xor.b32  	%r934, %r934, %r563;
	ld.global.u32 	%r564, [%rd6+12];
	xor.b32  	%r933, %r933, %r564;
	ld.global.u32 	%r565, [%rd6+16];
	xor.b32  	%r932, %r932, %r565;
$L__BB1_7:
	and.b32  	%r567, %r557, 2;
	setp.eq.s32 	%p5, %r567, 0;
	@%p5 bra 	$L__BB1_9;
	ld.global.u32 	%r568, [%rd6+20];
	xor.b32  	%r936, %r936, %r568;
	ld.global.u32 	%r569, [%rd6+24];
	xor.b32  	%r935, %r935, %r569;
	ld.global.u32 	%r570, [%rd6+28];
	xor.b32  	%r934, %r934, %r570;
	ld.global.u32 	%r571, [%rd6+32];
	xor.b32  	%r933, %r933, %r571;
	ld.global.u32 	%r572, [%rd6+36];
	xor.b32  	%r932, %r932, %r572;
$L__BB1_9:
	and.b32  	%r574, %r557, 4;
	setp.eq.s32 	%p6, %r574, 0;
	@%p6 bra 	$L__BB1_11;
	ld.global.u32 	%r575, [%rd6+40];
	xor.b32  	%r936, %r936, %r575;
	ld.global.u32 	%r576, [%rd6+44];
	xor.b32  	%r935, %r935, %r576;
	ld.global.u32 	%r577, [%rd6+48];
	xor.b32  	%r934, %r934, %r577;
	ld.global.u32 	%r578, [%rd6+52];
	xor.b32  	%r933, %r933, %r578;
	ld.global.u32 	%r579, [%rd6+56];
	xor.b32  	%r932, %r932, %r579;
$L__BB1_11:
	and.b32  	%r581, %r557, 8;
	setp.eq.s32 	%p7, %r581, 0;
	@%p7 bra 	$L__BB1_13;
	ld.global.u32 	%r582, [%rd6+60];
	xor.b32  	%r936, %r936, %r582;
	ld.global.u32 	%r583, [%rd6+64];
	xor.b32  	%r935, %r935, %r583;
	ld.global.u32 	%r584, [%rd6+68];
	xor.b32  	%r934, %r934, %r584;
	ld.global.u32 	%r585, [%rd6+72];
	xor.b32  	%r933, %r933, %r585;
	ld.global.u32 	%r586, [%rd6+76];
	xor.b32  	%r932, %r932, %r586;
$L__BB1_13:
	and.b32  	%r588, %r557, 16;
	setp.eq.s32 	%p8, %r588, 0;
	@%p8 bra 	$L__BB1_15;
	ld.global.u32 	%r589, [%rd6+80];
	xor.b32  	%r936, %r936, %r589;
	ld.global.u32 	%r590, [%rd6+84];
	xor.b32  	%r935, %r935, %r590;
	ld.global.u32 	%r591, [%rd6+88];
	xor.b32  	%r934, %r934, %r591;
	ld.global.u32 	%r592, [%rd6+92];
	xor.b32  	%r933, %r933, %r592;
	ld.global.u32 	%r593, [%rd6+96];
	xor.b32  	%r932, %r932, %r593;
$L__BB1_15:
	and.b32  	%r595, %r557, 32;
	setp.eq.s32 	%p9, %r595, 0;
	@%p9 bra 	$L__BB1_17;
	ld.global.u32 	%r596, [%rd6+100];
	xor.b32  	%r936, %r936, %r596;
	ld.global.u32 	%r597, [%rd6+104];
	xor.b32  	%r935, %r935, %r597;
	ld.global.u32 	%r598, [%rd6+108];
	xor.b32  	%r934, %r934, %r598;
	ld.global.u32 	%r599, [%rd6+112];
	xor.b32  	%r933, %r933, %r599;
	ld.global.u32 	%r600, [%rd6+116];
	xor.b32  	%r932, %r932, %r600;
$L__BB1_17:
	and.b32  	%r602, %r557, 64;
	setp.eq.s32 	%p10, %r602, 0;
	@%p10 bra 	$L__BB1_19;
	ld.global.u32 	%r603, [%rd6+120];
	xor.b32  	%r936, %r936, %r603;
	ld.global.u32 	%r604, [%rd6+124];
	xor.b32  	%r935, %r935, %r604;
	ld.global.u32 	%r605, [%rd6+128];
	xor.b32  	%r934, %r934, %r605;
	ld.global.u32 	%r606, [%rd6+132];
	xor.b32  	%r933, %r933, %r606;
	ld.global.u32 	%r607, [%rd6+136];
	xor.b32  	%r932, %r932, %r607;
$L__BB1_19:
	and.b32  	%r609, %r557, 128;
	setp.eq.s32 	%p11, %r609, 0;
	@%p11 bra 	$L__BB1_21;
	ld.global.u32 	%r610, [%rd6+140];
	xor.b32  	%r936, %r936, %r610;
	ld.global.u32 	%r611, [%rd6+144];
	xor.b32  	%r935, %r935, %r611;
	ld.global.u32 	%r612, [%rd6+148];
	xor.b32  	%r934, %r934, %r612;
	ld.global.u32 	%r613, [%rd6+152];
	xor.b32  	%r933, %r933, %r613;
	ld.global.u32 	%r614, [%rd6+156];
	xor.b32  	%r932, %r932, %r614;
$L__BB1_21:
	and.b32  	%r616, %r557, 256;
	setp.eq.s32 	%p12, %r616, 0;
	@%p12 bra 	$L__BB1_23;
	ld.global.u32 	%r617, [%rd6+160];
	xor.b32  	%r936, %r936, %r617;
	ld.global.u32 	%r618, [%rd6+164];
	xor.b32  	%r935, %r935, %r618;
	ld.global.u32 	%r619, [%rd6+168];
	xor.b32  	%r934, %r934, %r619;
	ld.global.u32 	%r620, [%rd6+172];
	xor.b32  	%r933, %r933, %r620;
	ld.global.u32 	%r621, [%rd6+176];
	xor.b32  	%r932, %r932, %r621;
$L__BB1_23:
	and.b32  	%r623, %r557, 512;
	setp.eq.s32 	%p13, %r623, 0;
	@%p13 bra 	$L__BB1_25;
	ld.global.u32 	%r624, [%rd6+180];
	xor.b32  	%r936, %r936, %r624;
	ld.global.u32 	%r625, [%rd6+184];
	xor.b32  	%r935, %r935, %r625;
	ld.global.u32 	%r626, [%rd6+188];
	xor.b32  	%r934, %r934, %r626;
	ld.global.u32 	%r627, [%rd6+192];
	xor.b32  	%r933, %r933, %r627;
	ld.global.u32 	%r628, [%rd6+196];
	xor.b32  	%r932, %r932, %r628;
$L__BB1_25:
	and.b32  	%r630, %r557, 1024;
	setp.eq.s32 	%p14, %r630, 0;
	@%p14 bra 	$L__BB1_27;
	ld.global.u32 	%r631, [%rd6+200];
	xor.b32  	%r936, %r936, %r631;
	ld.global.u32 	%r632, [%rd6+204];
	xor.b32  	%r935, %r935, %r632;
	ld.global.u32 	%r633, [%rd6+208];
	xor.b32  	%r934, %r934, %r633;
	ld.global.u32 	%r634, [%rd6+212];
	xor.b32  	%r933, %r933, %r634;
	ld.global.u32 	%r635, [%rd6+216];
	xor.b32  	%r932, %r932, %r635;
$L__BB1_27:
	and.b32  	%r637, %r557, 2048;
	setp.eq.s32 	%p15, %r637, 0;
	@%p15 bra 	$L__BB1_29;
	ld.global.u32 	%r638, [%rd6+220];
	xor.b32  	%r936, %r936, %r638;
	ld.global.u32 	%r639, [%rd6+224];
	xor.b32  	%r935, %r935, %r639;
	ld.global.u32 	%r640, [%rd6+228];
	xor.b32  	%r934, %r934, %r640;
	ld.global.u32 	%r641, [%rd6+232];
	xor.b32  	%r933, %r933, %r641;
	ld.global.u32 	%r642, [%rd6+236];
	xor.b32  	%r932, %r932, %r642;
$L__BB1_29:
	and.b32  	%r644, %r557, 4096;
	setp.eq.s32 	%p16, %r644, 0;
	@%p16 bra 	$L__BB1_31;
	ld.global.u32 	%r645, [%rd6+240];
	xor.b32  	%r936, %r936, %r645;
	ld.global.u32 	%r646, [%rd6+244];
	xor.b32  	%r935, %r935, %r646;
	ld.global.u32 	%r647, [%rd6+248];
	xor.b32  	%r934, %r934, %r647;
	ld.global.u32 	%r648, [%rd6+252];
	xor.b32  	%r933, %r933, %r648;
	ld.global.u32 	%r649, [%rd6+256];
	xor.b32  	%r932, %r932, %r649;
$L__BB1_31:
	and.b32  	%r651, %r557, 8192;
	setp.eq.s32 	%p17, %r651, 0;
	@%p17 bra 	$L__BB1_33;
	ld.global.u32 	%r652, [%rd6+260];
	xor.b32  	%r936, %r936, %r652;
	ld.global.u32 	%r653, [%rd6+264];
	xor.b32  	%r935, %r935, %r653;
	ld.global.u32 	%r654, [%rd6+268];
	xor.b32  	%r934, %r934, %r654;
	ld.global.u32 	%r655, [%rd6+272];
	xor.b32  	%r933, %r933, %r655;
	ld.global.u32 	%r656, [%rd6+276];
	xor.b32  	%r932, %r932, %r656;
$L__BB1_33:
	and.b32  	%r658, %r557, 16384;
	setp.eq.s32 	%p18, %r658, 0;
	@%p18 bra 	$L__BB1_35;
	ld.global.u32 	%r659, [%rd6+280];
	xor.b32  	%r936, %r936, %r659;
	ld.global.u32 	%r660, [%rd6+284];
	xor.b32  	%r935, %r935, %r660;
	ld.global.u32 	%r661, [%rd6+288];
	xor.b32  	%r934, %r934, %r661;
	ld.global.u32 	%r662, [%rd6+292];
	xor.b32  	%r933, %r933, %r662;
	ld.global.u32 	%r663, [%rd6+296];
	xor.b32  	%r932, %r932, %r663;
$L__BB1_35:
	and.b32  	%r665, %r557, 32768;
	setp.eq.s32 	%p19, %r665, 0;
	@%p19 bra 	$L__BB1_37;
	ld.global.u32 	%r666, [%rd6+300];
	xor.b32  	%r936, %r936, %r666;
	ld.global.u32 	%r667, [%rd6+304];
	xor.b32  	%r935, %r935, %r667;
	ld.global.u32 	%r668, [%rd6+308];
	xor.b32  	%r934, %r934, %r668;
	ld.global.u32 	%r669, [%rd6+312];
	xor.b32  	%r933, %r933, %r669;
	ld.global.u32 	%r670, [%rd6+316];
	xor.b32  	%r932, %r932, %r670;
$L__BB1_37:
	add.s32 	%r931, %r931, 16;
	setp.ne.s32 	%p20, %r931, 32;
	@%p20 bra 	$L__BB1_5;
	mad.lo.s32 	%r671, %r925, -31, %r17;
	add.s32 	%r925, %r671, 1;
	setp.ne.s32 	%p21, %r925, 5;
	@%p21 bra 	$L__BB1_4;
	st.local.u32 	[%rd1+4], %r936;
	st.local.v2.u32 	[%rd1+8], {%r935, %r934};
	st.local.v2.u32 	[%rd1+16], {%r933, %r932};
	setp.eq.s64 	%p22, %rd4, 1;
	@%p22 bra 	$L__BB1_114;
	mov.b32 	%r932, 0;
	mov.u32 	%r1025, %r932;
	mov.u32 	%r1026, %r932;
	mov.u32 	%r1027, %r932;
	mov.u32 	%r936, %r932;
	mov.u32 	%r1017, %r932;
$L__BB1_41:
	mul.wide.u32 	%rd18, %r1017, 4;
	add.s64 	%rd19, %rd1, %rd18;
	ld.local.u32 	%r192, [%rd19+4];
	shl.b32 	%r193, %r1017, 5;
	mov.b32 	%r1023, 0;
$L__BB1_42:
	.pragma "nounroll";
	shr.u32 	%r674, %r192, %r1023;
	and.b32  	%r675, %r674, 1;
	setp.eq.b32 	%p23, %r675, 1;
	not.pred 	%p24, %p23;
	add.s32 	%r676, %r193, %r1023;
	mul.lo.s32 	%r677, %r676, 5;
	mul.wide.u32 	%rd20, %r677, 4;
	add.s64 	%rd7, %rd5, %rd20;
	@%p24 bra 	$L__BB1_44;
	ld.global.u32 	%r678, [%rd7];
	xor.b32  	%r936, %r936, %r678;
	ld.global.u32 	%r679, [%rd7+4];
	xor.b32  	%r1027, %r1027, %r679;
	ld.global.u32 	%r680, [%rd7+8];
	xor.b32  	%r1026, %r1026, %r680;
	ld.global.u32 	%r681, [%rd7+12];
	xor.b32  	%r1025, %r1025, %r681;
	ld.global.u32 	%r682, [%rd7+16];
	xor.b32  	%r932, %r932, %r682;
$L__BB1_44:
	and.b32  	%r684, %r674, 2;
	setp.eq.s32 	%p25, %r684, 0;
	@%p25 bra 	$L__BB1_46;
	ld.global.u32 	%r685, [%rd7+20];
	xor.b32  	%r936, %r936, %r685;
	ld.global.u32 	%r686, [%rd7+24];
	xor.b32  	%r1027, %r1027, %r686;
	ld.global.u32 	%r687, [%rd7+28];
	xor.b32  	%r1026, %r1026, %r687;
	ld.global.u32 	%r688, [%rd7+32];
	xor.b32  	%r1025, %r1025, %r688;
	ld.global.u32 	%r689, [%rd7+36];
	xor.b32  	%r932, %r932, %r689;
$L__BB1_46:
	and.b32  	%r691, %r674, 4;
	setp.eq.s32 	%p26, %r691, 0;
	@%p26 bra 	$L__BB1_48;
	ld.global.u32 	%r692, [%rd7+40];
	xor.b32  	%r936, %r936, %r692;
	ld.global.u32 	%r693, [%rd7+44];
	xor.b32  	%r1027, %r1027, %r693;
	ld.global.u32 	%r694, [%rd7+48];
	xor.b32  	%r1026, %r1026, %r694;
	ld.global.u32 	%r695, [%rd7+52];
	xor.b32  	%r1025, %r1025, %r695;
	ld.global.u32 	%r696, [%rd7+56];
	xor.b32  	%r932, %r932, %r696;
$L__BB1_48:
	and.b32  	%r698, %r674, 8;
	setp.eq.s32 	%p27, %r698, 0;
	@%p27 bra 	$L__BB1_50;
	ld.global.u32 	%r699, [%rd7+60];
	xor.b32  	%r936, %r936, %r699;
	ld.global.u32 	%r700, [%rd7+64];
	xor.b32  	%r1027, %r1027, %r700;
	ld.global.u32 	%r701, [%rd7+68];
	xor.b32  	%r1026, %r1026, %r701;
	ld.global.u32 	%r702, [%rd7+72];
	xor.b32  	%r1025, %r1025, %r702;
	ld.global.u32 	%r703, [%rd7+76];
	xor.b32  	%r932, %r932, %r703;
$L__BB1_50:
	and.b32  	%r705, %r674, 16;
	setp.eq.s32 	%p28, %r705, 0;
	@%p28 bra 	$L__BB1_52;
	ld.global.u32 	%r706, [%rd7+80];
	xor.b32  	%r936, %r936, %r706;
	ld.global.u32 	%r707, [%rd7+84];
	xor.b32  	%r1027, %r1027, %r707;
	ld.global.u32 	%r708, [%rd7+88];
	xor.b32  	%r1026, %r1026, %r708;
	ld.global.u32 	%r709, [%rd7+92];
	xor.b32  	%r1025, %r1025, %r709;
	ld.global.u32 	%r710, [%rd7+96];
	xor.b32  	%r932, %r932, %r710;
$L__BB1_52:
	and.b32  	%r712, %r674, 32;
	setp.eq.s32 	%p29, %r712, 0;
	@%p29 bra 	$L__BB1_54;
	ld.global.u32 	%r713, [%rd7+100];
	xor.b32  	%r936, %r936, %r713;
	ld.global.u32 	%r714, [%rd7+104];
	xor.b32  	%r1027, %r1027, %r714;
	ld.global.u32 	%r715, [%rd7+108];
	xor.b32  	%r1026, %r1026, %r715;
	ld.global.u32 	%r716, [%rd7+112];
	xor.b32  	%r1025, %r1025, %r716;
	ld.global.u32 	%r717, [%rd7+116];
	xor.b32  	%r932, %r932, %r717;
$L__BB1_54:
	and.b32  	%r719, %r674, 64;
	setp.eq.s32 	%p30, %r719, 0;
	@%p30 bra 	$L__BB1_56;
	ld.global.u32 	%r720, [%rd7+120];
	xor.b32  	%r936, %r936, %r720;
	ld.global.u32 	%r721, [%rd7+124];
	xor.b32  	%r1027, %r1027, %r721;
	ld.global.u32 	%r722, [%rd7+128];
	xor.b32  	%r1026, %r1026, %r722;
	ld.global.u32 	%r723, [%rd7+132];
	xor.b32  	%r1025, %r1025, %r723;
	ld.global.u32 	%r724, [%rd7+136];
	xor.b32  	%r932, %r932, %r724;
$L__BB1_56:
	and.b32  	%r726, %r674, 128;
	setp.eq.s32 	%p31, %r726, 0;
	@%p31 bra 	$L__BB1_58;
	ld.global.u32 	%r727, [%rd7+140];
	xor.b32  	%r936, %r936, %r727;
	ld.global.u32 	%r728, [%rd7+144];
	xor.b32  	%r1027, %r1027, %r728;
	ld.global.u32 	%r729, [%rd7+148];
	xor.b32  	%r1026, %r1026, %r729;
	ld.global.u32 	%r730, [%rd7+152];
	xor.b32  	%r1025, %r1025, %r730;
	ld.global.u32 	%r731, [%rd7+156];
	xor.b32  	%r932, %r932, %r731;
$L__BB1_58:
	and.b32  	%r733, %r674, 256;
	setp.eq.s32 	%p32, %r733, 0;
	@%p32 bra 	$L__BB1_60;
	ld.global.u32 	%r734, [%rd7+160];
	xor.b32  	%r936, %r936, %r734;
	ld.global.u32 	%r735, [%rd7+164];
	xor.b32  	%r1027, %r1027, %r735;
	ld.global.u32 	%r736, [%rd7+168];
	xor.b32  	%r1026, %r1026, %r736;
	ld.global.u32 	%r737, [%rd7+172];
	xor.b32  	%r1025, %r1025, %r737;
	ld.global.u32 	%r738, [%rd7+176];
	xor.b32  	%r932, %r932, %r738;
$L__BB1_60:
	and.b32  	%r740, %r674, 512;
	setp.eq.s32 	%p33, %r740, 0;
	@%p33 bra 	$L__BB1_62;
	ld.global.u32 	%r741, [%rd7+180];
	xor.b32  	%r936, %r936, %r741;
	ld.global.u32 	%r742, [%rd7+184];
	xor.b32  	%r1027, %r1027, %r742;
	ld.global.u32 	%r743, [%rd7+188];
	xor.b32  	%r1026, %r1026, %r743;
	ld.global.u32 	%r744, [%rd7+192];
	xor.b32  	%r1025, %r1025, %r744;
	ld.global.u32 	%r745, [%rd7+196];
	xor.b32  	%r932, %r932, %r745;
$L__BB1_62:
	and.b32  	%r747, %r674, 1024;
	setp.eq.s32 	%p34, %r747, 0;
	@%p34 bra 	$L__BB1_64;
	ld.global.u32 	%r748, [%rd7+200];
	xor.b32  	%r936, %r936, %r748;
	ld.global.u32 	%r749, [%rd7+204];
	xor.b32  	%r1027, %r1027, %r749;
	ld.global.u32 	%r750, [%rd7+208];
	xor.b32  	%r1026, %r1026, %r750;
	ld.global.u32 	%r751, [%rd7+212];
	xor.b32  	%r1025, %r1025, %r751;
	ld.global.u32 	%r752, [%rd7+216];
	xor.b32  	%r932, %r932, %r752;
$L__BB1_64:
	and.b32  	%r754, %r674, 2048;
	setp.eq.s32 	%p35, %r754, 0;
	@%p35 bra 	$L__BB1_66;
	ld.global.u32 	%r755, [%rd7+220];
	xor.b32  	%r936, %r936, %r755;
	ld.global.u32 	%r756, [%rd7+224];
	xor.b32  	%r1027, %r1027, %r756;
	ld.global.u32 	%r757, [%rd7+228];
	xor.b32  	%r1026, %r1026, %r757;
	ld.global.u32 	%r758, [%rd7+232];
	xor.b32  	%r1025, %r1025, %r758;
	ld.global.u32 	%r759, [%rd7+236];
	xor.b32  	%r932, %r932, %r759;
$L__BB1_66:
	and.b32  	%r761, %r674, 4096;
	setp.eq.s32 	%p36, %r761, 0;
	@%p36 bra 	$L__BB1_68;
	ld.global.u32 	%r762, [%rd7+240];
	xor.b32  	%r936, %r936, %r762;
	ld.global.u32 	%r763, [%rd7+244];
	xor.b32  	%r1027, %r1027, %r763;
	ld.global.u32 	%r764, [%rd7+248];
	xor.b32  	%r1026, %r1026, %r764;
	ld.global.u32 	%r765, [%rd7+252];
	xor.b32  	%r1025, %r1025, %r765;
	ld.global.u32 	%r766, [%rd7+256];
	xor.b32  	%r932, %r932, %r766;
$L__BB1_68:
	and.b32  	%r768, %r674, 8192;
	setp.eq.s32 	%p37, %r768, 0;
	@%p37 bra 	$L__BB1_70;
	ld.global.u32 	%r769, [%rd7+260];
	xor.b32  	%r936, %r936, %r769;
	ld.global.u32 	%r770, [%rd7+264];
	xor.b32  	%r1027, %r1027, %r770;
	ld.global.u32 	%r771, [%rd7+268];
	xor.b32  	%r1026, %r1026, %r771;
	ld.global.u32 	%r772, [%rd7+272];
	xor.b32  	%r1025, %r1025, %r772;
	ld.global.u32 	%r773, [%rd7+276];
	xor.b32  	%r932, %r932, %r773;
$L__BB1_70:
	and.b32  	%r775, %r674, 16384;
	setp.eq.s32 	%p38, %r775, 0;
	@%p38 bra 	$L__BB1_72;
	ld.global.u32 	%r776, [%rd7+280];
	xor.b32  	%r936, %r936, %r776;
	ld.global.u32 	%r777, [%rd7+284];
	xor.b32  	%r1027, %r1027, %r777;
	ld.global.u32 	%r778, [%rd7+288];
	xor.b32  	%r1026, %r1026, %r778;
	ld.global.u32 	%r779, [%rd7+292];
	xor.b32  	%r1025, %r1025, %r779;
	ld.global.u32 	%r780, [%rd7+296];
	xor.b32  	%r932, %r932, %r780;
$L__BB1_72:
	and.b32  	%r782, %r674, 32768;
	setp.eq.s32 	%p39, %r782, 0;
	@%p39 bra 	$L__BB1_74;
	ld.global.u32 	%r783, [%rd7+300];
	xor.b32  	%r936, %r936, %r783;
	ld.global.u32 	%r784, [%rd7+304];
	xor.b32  	%r1027, %r1027, %r784;
	ld.global.u32 	%r785, [%rd7+308];
	xor.b32  	%r1026, %r1026, %r785;
	ld.global.u32 	%r786, [%rd7+312];
	xor.b32  	%r1025, %r1025, %r786;
	ld.global.u32 	%r787, [%rd7+316];
	xor.b32  	%r932, %r932, %r787;
$L__BB1_74:
	add.s32 	%r1023, %r1023, 16;
	setp.ne.s32 	%p40, %r1023, 32;
	@%p40 bra 	$L__BB1_42;
	mad.lo.s32 	%r788, %r1017, -31, %r193;
	add.s32 	%r1017, %r788, 1;
	setp.ne.s32 	%p41, %r1017, 5;
	@%p41 bra 	$L__BB1_41;
	st.local.u32 	[%rd1+4], %r936;
	st.local.v2.u32 	[%rd1+8], {%r1027, %r1026};
	st.local.v2.u32 	[%rd1+16], {%r1025, %r932};
	setp.ne.s64 	%p42, %rd4, 3;
	@%p42 bra 	$L__BB1_114;
	mov.b32 	%r932, 0;
	mov.u32 	%r1117, %r932;
	mov.u32 	%r1118, %r932;
	mov.u32 	%r1119, %r932;
	mov.u32 	%r936, %r932;
	mov.u32 	%r1109, %r932;
$L__BB1_78:
	mul.wide.u32 	%rd21, %r1109, 4;
	add.s64 	%rd22, %rd1, %rd21;
	ld.local.u32 	%r368, [%rd22+4];
	shl.b32 	%r369, %r1109, 5;
	mov.b32 	%r1115, 0;
$L__BB1_79:
	.pragma "nounroll";
	shr.u32 	%r791, %r368, %r1115;
	and.b32  	%r792, %r791, 1;
	setp.eq.b32 	%p43, %r792, 1;
	not.pred 	%p44, %p43;
	add.s32 	%r793, %r369, %r1115;
	mul.lo.s32 	%r794, %r793, 5;
	mul.wide.u32 	%rd23, %r794, 4;
	add.s64 	%rd8, %rd5, %rd23;
	@%p44 bra 	$L__BB1_81;
	ld.global.u32 	%r795, [%rd8];
	xor.b32  	%r936, %r936, %r795;
	ld.global.u32 	%r796, [%rd8+4];
	xor.b32  	%r1119, %r1119, %r796;
	ld.global.u32 	%r797, [%rd8+8];
	xor.b32  	%r1118, %r1118, %r797;
	ld.global.u32 	%r798, [%rd8+12];
	xor.b32  	%r1117, %r1117, %r798;
	ld.global.u32 	%r799, [%rd8+16];
	xor.b32  	%r932, %r932, %r799;
$L__BB1_81:
	and.b32  	%r801, %r791, 2;
	setp.eq.s32 	%p45, %r801, 0;
	@%p45 bra 	$L__BB1_83;
	ld.global.u32 	%r802, [%rd8+20];
	xor.b32  	%r936, %r936, %r802;
	ld.global.u32 	%r803, [%rd8+24];
	xor.b32  	%r1119, %r1119, %r803;
	ld.global.u32 	%r804, [%rd8+28];
	xor.b32  	%r1118, %r1118, %r804;
	ld.global.u32 	%r805, [%rd8+32];
	xor.b32  	%r1117, %r1117, %r805;
	ld.global.u32 	%r806, [%rd8+36];
	xor.b32  	%r932, %r932, %r806;
$L__BB1_83:
	and.b32  	%r808, %r791, 4;
	setp.eq.s32 	%p46, %r808, 0;
	@%p46 bra 	$L__BB1_85;
	ld.global.u32 	%r809, [%rd8+40];
	xor.b32  	%r936, %r936, %r809;
	ld.global.u32 	%r810, [%rd8+44];
	xor.b32  	%r1119, %r1119, %r810;
	ld.global.u32 	%r811, [%rd8+48];
	xor.b32  	%r1118, %r1118, %r811;
	ld.global.u32 	%r812, [%rd8+52];
	xor.b32  	%r1117, %r1117, %r812;
	ld.global.u32 	%r813, [%rd8+56];
	xor.b32  	%r932, %r932, %r813;
$L__BB1_85:
	and.b32  	%r815, %r791, 8;
	setp.eq.s32 	%p47, %r815, 0;
	@%p47 bra 	$L__BB1_87;
	ld.global.u32 	%r816, [%rd8+60];
	xor.b32  	%r936, %r936, %r816;
	ld.global.u32 	%r817, [%rd8+64];
	xor.b32  	%r1119, %r1119, %r817;
	ld.global.u32 	%r818, [%rd8+68];
	xor.b32  	%r1118, %r1118, %r818;
	ld.global.u32 	%r819, [%rd8+72];
	xor.b32  	%r1117, %r1117, %r819;
	ld.global.u32 	%r820, [%rd8+76];
	xor.b32  	%r932, %r932, %r820;
$L__BB1_87:
	and.b32  	%r822, %r791, 16;
	setp.eq.s32 	%p48, %r822, 0;
	@%p48 bra 	$L__BB1_89;
	ld.global.u32 	%r823, [%rd8+80];
	xor.b32  	%r936, %r936, %r823;
	ld.global.u32 	%r824, [%rd8+84];
	xor.b32  	%r1119, %r1119, %r824;
	ld.global.u32 	%r825, [%rd8+88];
	xor.b32  	%r1118, %r1118, %r825;
	ld.global.u32 	%r826, [%rd8+92];
	xor.b32  	%r1117, %r1117, %r826;
	ld.global.u32 	%r827, [%rd8+96];
	xor.b32  	%r932, %r932, %r827;
$L__BB1_89:
	and.b32  	%r829, %r791, 32;
	setp.eq.s32 	%p49, %r829, 0;
	@%p49 bra 	$L__BB1_91;
	ld.global.u32 	%r830, [%rd8+100];
	xor.b32  	%r936, %r936, %r830;
	ld.global.u32 	%r831, [%rd8+104];
	xor.b32  	%r1119, %r1119, %r831;
	ld.global.u32 	%r832, [%rd8+108];
	xor.b32  	%r1118, %r1118, %r832;
	ld.global.u32 	%r833, [%rd8+112];
	xor.b32  	%r1117, %r1117, %r833;
	ld.global.u32 	%r834, [%rd8+116];
	xor.b32  	%r932, %r932, %r834;
$L__BB1_91:
	and.b32  	%r836, %r791, 64;
	setp.eq.s32 	%p50, %r836, 0;
	@%p50 bra 	$L__BB1_93;
	ld.global.u32 	%r837, [%rd8+120];
	xor.b32  	%r936, %r936, %r837;
	ld.global.u32 	%r838, [%rd8+124];
	xor.b32  	%r1119, %r1119, %r838;
	ld.global.u32 	%r839, [%rd8+128];
	xor.b32  	%r1118, %r1118, %r839;
	ld.global.u32 	%r840, [%rd8+132];
	xor.b32  	%r1117, %r1117, %r840;
	ld.global.u32 	%r841, [%rd8+136];
	xor.b32  	%r932, %r932, %r841;
$L__BB1_93:
	and.b32  	%r843, %r791, 128;
	setp.eq.s32 	%p51, %r843, 0;
	@%p51 bra 	$L__BB1_95;
	ld.global.u32 	%r844, [%rd8+140];
	xor.b32  	%r936, %r936, %r844;
	ld.global.u32 	%r845, [%rd8+144];
	xor.b32  	%r1119, %r1119, %r845;
	ld.global.u32 	%r846, [%rd8+148];
	xor.b32  	%r1118, %r1118, %r846;
	ld.global.u32 	%r847, [%rd8+152];
	xor.b32  	%r1117, %r1117, %r847;
	ld.global.u32 	%r848, [%rd8+156];
	xor.b32  	%r932, %r932, %r848;
$L__BB1_95:
	and.b32  	%r850, %r791, 256;
	setp.eq.s32 	%p52, %r850, 0;
	@%p52 bra 	$L__BB1_97;
	ld.global.u32 	%r851, [%rd8+160];
	xor.b32  	%r936, %r936, %r851;
	ld.global.u32 	%r852, [%rd8+164];
	xor.b32  	%r1119, %r1119, %r852;
	ld.global.u32 	%r853, [%rd8+168];
	xor.b32  	%r1118, %r1118, %r853;
	ld.global.u32 	%r854, [%rd8+172];
	xor.b32  	%r1117, %r1117, %r854;
	ld.global.u32 	%r855, [%rd8+176];
	xor.b32  	%r932, %r932, %r855;
$L__BB1_97:
	and.b32  	%r857, %r791, 512;
	setp.eq.s32 	%p53, %r857, 0;
	@%p53 bra 	$L__BB1_99;
	ld.global.u32 	%r858, [%rd8+180];
	xor.b32  	%r936, %r936, %r858;
	ld.global.u32 	%r859, [%rd8+184];
	xor.b32  	%r1119, %r1119, %r859;
	ld.global.u32 	%r860, [%rd8+188];
	xor.b32  	%r1118, %r1118, %r860;
	ld.global.u32 	%r861, [%rd8+192];
	xor.b32  	%r1117, %r1117, %r861;
	ld.global.u32 	%r862, [%rd8+196];
	xor.b32  	%r932, %r932, %r862;
$L__BB1_99:
	and.b32  	%r864, %r791, 1024;
	setp.eq.s32 	%p54, %r864, 0;
	@%p54 bra 	$L__BB1_101;
	ld.global.u32 	%r865, [%rd8+200];
	xor.b32  	%r936, %r936, %r865;
	ld.global.u32 	%r866, [%rd8+204];
	xor.b32  	%r1119, %r1119, %r866;
	ld.global.u32 	%r867, [%rd8+208];
	xor.b32  	%r1118, %r1118, %r867;
	ld.global.u32 	%r868, [%rd8+212];
	xor.b32  	%r1117, %r1117, %r868;
	ld.global.u32 	%r869, [%rd8+216];
	xor.b32  	%r932, %r932, %r869;
$L__BB1_101:
	and.b32  	%r871, %r791, 2048;
	setp.eq.s32 	%p55, %r871, 0;
	@%p55 bra 	$L__BB1_103;
	ld.global.u32 	%r872, [%rd8+220];
	xor.b32  	%r936, %r936, %r872;
	ld.global.u32 	%r873, [%rd8+224];
	xor.b32  	%r1119, %r1119, %r873;
	ld.global.u32 	%r874, [%rd8+228];
	xor.b32  	%r1118, %r1118, %r874;
	ld.global.u32 	%r875, [%rd8+232];
	xor.b32  	%r1117, %r1117, %r875;
	ld.global.u32 	%r876, [%rd8+236];
	xor.b32  	%r932, %r932, %r876;
$L__BB1_103:
	and.b32  	%r878, %r791, 4096;
	setp.eq.s32 	%p56, %r878, 0;
	@%p56 bra 	$L__BB1_105;
	ld.global.u32 	%r879, [%rd8+240];
	xor.b32  	%r936, %r936, %r879;
	ld.global.u32 	%r880, [%rd8+244];
	xor.b32  	%r1119, %r1119, %r880;
	ld.global.u32 	%r881, [%rd8+248];
	xor.b32  	%r1118, %r1118, %r881;
	ld.global.u32 	%r882, [%rd8+252];
	xor.b32  	%r1117, %r1117, %r882;
	ld.global.u32 	%r883, [%rd8+256];
	xor.b32  	%r932, %r932, %r883;
$L__BB1_105:
	and.b32  	%r885, %r791, 8192;
	setp.eq.s32 	%p57, %r885, 0;
	@%p57 bra 	$L__BB1_107;
	ld.global.u32 	%r886, [%rd8+260];
	xor.b32  	%r936, %r936, %r886;
	ld.global.u32 	%r887, [%rd8+264];
	xor.b32  	%r1119, %r1119, %r887;
	ld.global.u32 	%r888, [%rd8+268];
	xor.b32  	%r1118, %r1118, %r888;
	ld.global.u32 	%r889, [%rd8+272];
	xor.b32  	%r1117, %r1117, %r889;
	ld.global.u32 	%r890, [%rd8+276];
	xor.b32  	%r932, %r932, %r890;
$L__BB1_107:
	and.b32  	%r892, %r791, 16384;
	setp.eq.s32 	%p58, %r892, 0;
	@%p58 bra 	$L__BB1_109;
	ld.global.u32 	%r893, [%rd8+280];
	xor.b32  	%r936, %r936, %r893;
	ld.global.u32 	%r894, [%rd8+284];
	xor.b32  	%r1119, %r1119, %r894;
	ld.global.u32 	%r895, [%rd8+288];
	xor.b32  	%r1118, %r1118, %r895;
	ld.global.u32 	%r896, [%rd8+292];
	xor.b32  	%r1117, %r1117, %r896;
	ld.global.u32 	%r897, [%rd8+296];
	xor.b32  	%r932, %r932, %r897;
$L__BB1_109:
	and.b32  	%r899, %r791, 32768;
	setp.eq.s32 	%p59, %r899, 0;
	@%p59 bra 	$L__BB1_111;
	ld.global.u32 	%r900, [%rd8+300];
	xor.b32  	%r936, %r936, %r900;
	ld.global.u32 	%r901, [%rd8+304];
	xor.b32  	%r1119, %r1119, %r901;
	ld.global.u32 	%r902, [%rd8+308];
	xor.b32  	%r1118, %r1118, %r902;
	ld.global.u32 	%r903, [%rd8+312];
	xor.b32  	%r1117, %r1117, %r903;
	ld.global.u32 	%r904, [%rd8+316];
	xor.b32  	%r932, %r932, %r904;
$L__BB1_111:
	add.s32 	%r1115, %r1115, 16;
	setp.ne.s32 	%p60, %r1115, 32;
	@%p60 bra 	$L__BB1_79;
	mad.lo.s32 	%r905, %r1109, -31, %r369;
	add.s32 	%r1109, %r905, 1;
	setp.ne.s32 	%p61, %r1109, 5;
	@%p61 bra 	$L__BB1_78;
	st.local.u32 	[%rd1+4], %r936;
	st.local.v2.u32 	[%rd1+8], {%r1119, %r1118};
	st.local.v2.u32 	[%rd1+16], {%r1117, %r932};
$L__BB1_114:
	shr.u64 	%rd29, %rd3, 2;
	add.s32 	%r919, %r919, 1;
	setp.gt.u64 	%p62, %rd3, 3;
	@%p62 bra 	$L__BB1_2;
$L__BB1_115:
	cvta.to.global.u64 	%rd24, %rd10;
	mad.lo.s32 	%r906, %r6, 362437, %r1;
	shr.u32 	%r907, %r936, 2;
	xor.b32  	%r908, %r907, %r936;
	shl.b32 	%r909, %r932, 4;
	shl.b32 	%r910, %r908, 1;
	xor.b32  	%r911, %r910, %r909;
	xor.b32  	%r912, %r911, %r908;
	xor.b32  	%r913, %r912, %r932;
	add.s32 	%r914, %r906, %r913;
	add.s32 	%r915, %r914, 362437;
	cvt.rn.f32.u32 	%f2, %r915;
	fma.rn.f32 	%f3, %f2, 0f2F800000, 0f2F000000;
	cvt.u64.u32 	%rd25, %r5;
	mad.lo.s64 	%rd26, %rd11, %rd25, %rd24;
	mul.wide.s32 	%rd27, %r4, 24;
	add.s64 	%rd28, %rd26, %rd27;
	st.global.f32 	[%rd28], %f3;
	mov.b32 	%r916, 1;
	st.global.u32 	[%rd28+8], %r916;
	ret;

}
	// .globl	_Z12init_neuronsPiPf
.visible .entry _Z12init_neuronsPiPf(
	.param .u64 .ptr .align 1 _Z12init_neuronsPiPf_param_0,
	.param .u64 .ptr .align 1 _Z12init_neuronsPiPf_param_1
)
{
	.reg .b32 	%r<6>;
	.reg .b64 	%rd<8>;

	ld.param.u64 	%rd1, [_Z12init_neuronsPiPf_param_0];
	ld.param.u64 	%rd2, [_Z12init_neuronsPiPf_param_1];
	cvta.to.global.u64 	%rd3, %rd2;
	cvta.to.global.u64 	%rd4, %rd1;
	mov.u32 	%r1, %ctaid.x;
	mov.u32 	%r2, %ntid.x;
	mov.u32 	%r3, %tid.x;
	mad.lo.s32 	%r4, %r1, %r2, %r3;
	mul.wide.s32 	%rd5, %r4, 4;
	add.s64 	%rd6, %rd4, %rd5;
	mov.b32 	%r5, 0;
	st.global.u32 	[%rd6], %r5;
	add.s64 	%rd7, %rd3, %rd5;
	st.global.u32 	[%rd7], %r5;
	ret;

}
	// .globl	_Z16compute_synapsesP7SynapsePfm
.visible .entry _Z16compute_synapsesP7SynapsePfm(
	.param .u64 .ptr .align 1 _Z16compute_synapsesP7SynapsePfm_param_0,
	.param .u64 .ptr .align 1 _Z16compute_synapsesP7SynapsePfm_param_1,
	.param .u64 _Z16compute_synapsesP7SynapsePfm_param_2
)
{
	.reg .b32 	%r<10>;
	.reg .b32 	%f<5>;
	.reg .b64 	%rd<12>;

	ld.param.u64 	%rd1, [_Z16compute_synapsesP7SynapsePfm_param_0];
	ld.param.u64 	%rd2, [_Z16compute_synapsesP7SynapsePfm_param_1];
	ld.param.u64 	%rd3, [_Z16compute_synapsesP7SynapsePfm_param_2];
	cvta.to.global.u64 	%rd4, %rd2;
	cvta.to.global.u64 	%rd5, %rd1;
	mov.u32 	%r1, %ctaid.x;
	mov.u32 	%r2, %ntid.x;
	mov.u32 	%r3, %tid.x;
	mad.lo.s32 	%r4, %r1, %r2, %r3;
	mov.u32 	%r5, %ctaid.y;
	mov.u32 	%r6, %ntid.y;
	mov.u32 	%r7, %tid.y;
	mad.lo.s32 	%r8, %r5, %r6, %r7;
	cvt.u64.u32 	%rd6, %r8;
	mad.lo.s64 	%rd7, %rd3, %rd6, %rd5;
	mul.wide.s32 	%rd8, %r4, 24;
	add.s64 	%rd9, %rd7, %rd8;
	ld.global.f32 	%f1, [%rd9];
	ld.global.u32 	%r9, [%rd9+8];
	cvt.rn.f32.s32 	%f2, %r9;
	mul.f32 	%f3, %f1, %f2;
	mul.wide.u32 	%rd10, %r8, 4;
	add.s64 	%rd11, %rd4, %rd10;
	atom.global.add.f32 	%f4, [%rd11], %f3;
	ret;

}
	// .globl	_Z14compte_neuronsPiPf
.visible .entry _Z14compte_neuronsPiPf(
	.param .u64 .ptr .align 1 _Z14compte_neuronsPiPf_param_0,
	.param .u64 .ptr .align 1 _Z14compte_neuronsPiPf_param_1
)
{
	.reg .pred 	%p<2>;
	.reg .b32 	%r<9>;
	.reg .b32 	%f<2>;
	.reg .b64 	%rd<13>;

	ld.param.u64 	%rd2, [_Z14compte_neuronsPiPf_param_0];
	ld.param.u64 	%rd3, [_Z14compte_neuronsPiPf_param_1];
	cvta.to.global.u64 	%rd1, %rd2;
	cvta.to.global.u64 	%rd4, %rd3;
	mov.u32 	%r2, %ctaid.x;
	mov.u32 	%r3, %ntid.x;
	mov.u32 	%r4, %tid.x;
	mad.lo.s32 	%r1, %r2, %r3, %r4;
	mul.wide.s32 	%rd5, %r1, 4;
	add.s64 	%rd6, %rd4, %rd5;
	ld.global.f32 	%f1, [%rd6];
	setp.ltu.f32 	%p1, %f1, 0f3F800000;
	@%p1 bra 	$L__BB4_2;
	add.s64 	%rd8, %rd1, %rd5;
	mov.b32 	%r5, 1;
	st.global.u32 	[%rd8], %r5;
	mov.u64 	%rd9, $str;
	cvta.global.u64 	%rd10, %rd9;
	{ // callseq 0, 0
	.param .b64 param0;
	st.param.b64 	[param0], %rd10;
	.param .b64 param1;
	st.param.b64 	[param1], 0;
	.param .b32 retval0;
	call.uni (retval0), 
	vprintf, 
	(
	param0, 
	param1
	);
	ld.param.b32 	%r6, [retval0];
	} // callseq 0
	bra.uni 	$L__BB4_3;
$L__BB4_2:
	add.s64 	%rd12, %rd1, %rd5;
	mov.b32 	%r8, 0;
	st.global.u32 	[%rd12], %r8;
$L__BB4_3:
	ret;

}
	// .globl	_Z13printSynapsesP7Synapsem
.visible .entry _Z13printSynapsesP7Synapsem(
	.param .u64 .ptr .align 1 _Z13printSynapsesP7Synapsem_param_0,
	.param .u64 _Z13printSynapsesP7Synapsem_param_1
)
{
	.local .align 8 .b8 	__local_depot5[32];
	.reg .b64 	%SP;
	.reg .b64 	%SPL;
	.reg .b32 	%r<12>;
	.reg .b32 	%f<3>;
	.reg .b64 	%rd<12>;
	.reg .b64 	%fd<3>;

	mov.u64 	%SPL, __local_depot5;
	cvta.local.u64 	%SP, %SPL;
	ld.param.u64 	%rd1, [_Z13printSynapsesP7Synapsem_param_0];
	ld.param.u64 	%rd2, [_Z13printSynapsesP7Synapsem_param_1];
	cvta.to.global.u64 	%rd3, %rd1;
	add.u64 	%rd4, %SP, 0;
	add.u64 	%rd5, %SPL, 0;
	mov.u32 	%r1, %ctaid.x;
	mov.u32 	%r2, %ntid.x;
	mov.u32 	%r3, %tid.x;
	mad.lo.s32 	%r4, %r1, %r2, %r3;
	mov.u32 	%r5, %ctaid.y;
	mov.u32 	%r6, %ntid.y;
	mov.u32 	%r7, %tid.y;
	mad.lo.s32 	%r8, %r5, %r6, %r7;
	cvt.u64.u32 	%rd6, %r8;
	mad.lo.s64 	%rd7, %rd2, %rd6, %rd3;
	mul.wide.s32 	%rd8, %r4, 24;
	add.s64 	%rd9, %rd7, %rd8;
	ld.global.v2.f32 	{%f1, %f2}, [%rd9];
	cvt.f64.f32 	%fd1, %f1;
	cvt.f64.f32 	%fd2, %f2;
	ld.global.u32 	%r9, [%rd9+8];
	st.local.v2.u32 	[%rd5], {%r8, %r4};
	st.local.f64 	[%rd5+8], %fd1;
	st.local.f64 	[%rd5+16], %fd2;
	st.local.u32 	[%rd5+24], %r9;
	mov.u64 	%rd10, $str$1;
	cvta.global.u64 	%rd11, %rd10;
	{ // callseq 1, 0
	.param .b64 param0;
	st.param.b64 	[param0], %rd11;
	.param .b64 param1;
	st.param.b64 	[param1], %rd4;
	.param .b32 retval0;
	call.uni (retval0), 
	vprintf, 
	(
	param0, 
	param1
	);
	ld.param.b32 	%r10, [retval0];
	} // callseq 1
	ret;

}
	// .globl	_Z12printNeuronsPiPf
.visible .entry _Z12printNeuronsPiPf(
	.param .u64 .ptr .align 1 _Z12printNeuronsPiPf_param_0,
	.param .u64 .ptr .align 1 _Z12printNeuronsPiPf_param_1
)
{
	.local .align 8 .b8 	__local_depot6[24];
	.reg .b64 	%SP;
	.reg .b64 	%SPL;
	.reg .b32 	%r<8>;
	.reg .b32 	%f<2>;
	.reg .b64 	%rd<12>;
	.reg .b64 	%fd<2>;

	mov.u64 	%SPL, __local_depot6;
	cvta.local.u64 	%SP, %SPL;
	ld.param.u64 	%rd1, [_Z12printNeuronsPiPf_param_0];
	ld.param.u64 	%rd2, [_Z12printNeuronsPiPf_param_1];
	cvta.to.global.u64 	%rd3, %rd1;
	cvta.to.global.u64 	%rd4, %rd2;
	add.u64 	%rd5, %SP, 0;
	add.u64 	%rd6, %SPL, 0;
	mov.u32 	%r1, %ctaid.x;
	mov.u32 	%r2, %ntid.x;
	mov.u32 	%r3, %tid.x;
	mad.lo.s32 	%r4, %r1, %r2, %r3;
	mul.wide.s32 	%rd7, %r4, 4;
	add.s64 	%rd8, %rd4, %rd7;
	ld.global.f32 	%f1, [%rd8];
	cvt.f64.f32 	%fd1, %f1;
	add.s64 	%rd9, %rd3, %rd7;
	ld.global.u32 	%r5, [%rd9];
	st.local.u32 	[%rd6], %r4;
	st.local.f64 	[%rd6+8], %fd1;
	st.local.u32 	[%rd6+16], %r5;
	mov.u64 	%rd10, $str$2;
	cvta.global.u64 	%rd11, %rd10;
	{ // callseq 2, 0
	.param .b64 param0;
	st.param.b64 	[param0], %rd11;
	.param .b64 param1;
	st.param.b64 	[param1], %rd5;
	.param .b32 retval0;
	call.uni (retval0), 
	vprintf, 
	(
	param0, 
	param1
	);
	ld.param.b32 	%r6, [retval0];
	} // callseq 2
	ret;

}


// ===== COMPILED SASS (sm_100) =====

	.target	sm_100

	.elftype	@"ET_EXEC"


//--------------------- .note.nv.tkinfo           --------------------------
	.section	.note.nv.tkinfo,"",@"SHT_NOTE"
	.sectionflags	@"SHF_NOTE_NV_TKINFO"
	.tkinfo
        /*0018*/ 	.word	0x00000002
        /*0030*/ 	.string	""
        /*0030*/ 	.string	"ptxas"
        /*0030*/ 	.string	"Cuda compilation tools, release 13.0, V13.0.88"
        /*0030*/ 	.string	"Build cuda_13.0.r13.0/compiler.36424714_0"
        /*0030*/ 	.string	"-arch sm_100 -m 64 "



//--------------------- .note.nv.cuinfo           --------------------------
	.section	.note.nv.cuinfo,"",@"SHT_NOTE"
	.sectionflags	@"SHF_NOTE_NV_CUINFO"
        /*0018*/ 	.short	0x0002
        /*001a*/ 	.short	0x0064
        /*001c*/ 	.short	0x0082
	.zero		2


//--------------------- .nv.info                  --------------------------
	.section	.nv.info,"",@"SHT_CUDA_INFO"
	.align	4


	//----- nvinfo : EIATTR_REGCOUNT
	.align		4
        /*0000*/ 	.byte	0x04, 0x2f
        /*0002*/ 	.short	(.L_13 - .L_12)
	.align		4
.L_12:
        /*0004*/ 	.word	index@(_Z16init_random_seedj17curandStateXORWOW)
        /*0008*/ 	.word	0x00000020


	//----- nvinfo : EIATTR_FRAME_SIZE
	.align		4
.L_13:
        /*000c*/ 	.byte	0x04, 0x11
        /*000e*/ 	.short	(.L_15 - .L_14)
	.align		4
.L_14:
        /*0010*/ 	.word	index@(_Z16init_random_seedj17curandStateXORWOW)
        /*0014*/ 	.word	0x00000030


	//----- nvinfo : EIATTR_REGCOUNT
	.align		4
.L_15:
        /*0018*/ 	.byte	0x04, 0x2f
        /*001a*/ 	.short	(.L_17 - .L_16)
	.align		4
.L_16:
        /*001c*/ 	.word	index@(_Z13init_synapsesP7Synapsem17curandStateXORWOW)
        /*0020*/ 	.word	0x00000020


	//----- nvinfo : EIATTR_FRAME_SIZE
	.align		4
.L_17:
        /*0024*/ 	.byte	0x04, 0x11
        /*0026*/ 	.short	(.L_19 - .L_18)
	.align		4
.L_18:
        /*0028*/ 	.word	index@(_Z13init_synapsesP7Synapsem17curandStateXORWOW)
        /*002c*/ 	.word	0x00000030


	//----- nvinfo : EIATTR_REGCOUNT
	.align		4
.L_19:
        /*0030*/ 	.byte	0x04, 0x2f
        /*0032*/ 	.short	(.L_21 - .L_20)
	.align		4
.L_20:
        /*0034*/ 	.word	index@(_Z12init_neuronsPiPf)
        /*0038*/ 	.word	0x0000000a


	//----- nvinfo : EIATTR_FRAME_SIZE
	.align		4
.L_21:
        /*003c*/ 	.byte	0x04, 0x11
        /*003e*/ 	.short	(.L_23 - .L_22)
	.align		4
.L_22:
        /*0040*/ 	.word	index@(_Z12init_neuronsPiPf)
        /*0044*/ 	.word	0x00000000


	//----- nvinfo : EIATTR_REGCOUNT
	.align		4
.L_23:
        /*0048*/ 	.byte	0x04, 0x2f
        /*004a*/ 	.short	(.L_25 - .L_24)
	.align		4
.L_24:
        /*004c*/ 	.word	index@(_Z16compute_synapsesP7SynapsePfm)
        /*0050*/ 	.word	0x0000000c


	//----- nvinfo : EIATTR_FRAME_SIZE
	.align		4
.L_25:
        /*0054*/ 	.byte	0x04, 0x11
        /*0056*/ 	.short	(.L_27 - .L_26)
	.align		4
.L_26:
        /*0058*/ 	.word	index@(_Z16compute_synapsesP7SynapsePfm)
        /*005c*/ 	.word	0x00000000


	//----- nvinfo : EIATTR_REGCOUNT
	.align		4
.L_27:
        /*0060*/ 	.byte	0x04, 0x2f
        /*0062*/ 	.short	(.L_29 - .L_28)
	.align		4
.L_28:
        /*0064*/ 	.word	index@(_Z14compte_neuronsPiPf)
        /*0068*/ 	.word	0x00000018


	//----- nvinfo : EIATTR_FRAME_SIZE
	.align		4
.L_29:
        /*006c*/ 	.byte	0x04, 0x11
        /*006e*/ 	.short	(.L_31 - .L_30)
	.align		4
.L_30:
        /*0070*/ 	.word	index@(_Z14compte_neuronsPiPf)
        /*0074*/ 	.word	0x00000000


	//----- nvinfo : EIATTR_REGCOUNT
	.align		4
.L_31:
        /*0078*/ 	.byte	0x04, 0x2f
        /*007a*/ 	.short	(.L_33 - .L_32)
	.align		4
.L_32:
        /*007c*/ 	.word	index@(_Z13printSynapsesP7Synapsem)
        /*0080*/ 	.word	0x00000018


	//----- nvinfo : EIATTR_FRAME_SIZE
	.align		4
.L_33:
        /*0084*/ 	.byte	0x04, 0x11
        /*0086*/ 	.short	(.L_35 - .L_34)
	.align		4
.L_34:
        /*0088*/ 	.word	index@(_Z13printSynapsesP7Synapsem)
        /*008c*/ 	.word	0x00000020


	//----- nvinfo : EIATTR_REGCOUNT
	.align		4
.L_35:
        /*0090*/ 	.byte	0x04, 0x2f
        /*0092*/ 	.short	(.L_37 - .L_36)
	.align		4
.L_36:
        /*0094*/ 	.word	index@(_Z12printNeuronsPiPf)
        /*0098*/ 	.word	0x00000018


	//----- nvinfo : EIATTR_FRAME_SIZE
	.align		4
.L_37:
        /*009c*/ 	.byte	0x04, 0x11
        /*009e*/ 	.short	(.L_39 - .L_38)
	.align		4
.L_38:
        /*00a0*/ 	.word	index@(_Z12printNeuronsPiPf)
        /*00a4*/ 	.word	0x00000018


	//----- nvinfo : EIATTR_MIN_STACK_SIZE
	.align		4
.L_39:
        /*00a8*/ 	.byte	0x04, 0x12
        /*00aa*/ 	.short	(.L_41 - .L_40)
	.align		4
.L_40:
        /*00ac*/ 	.word	index@(_Z12printNeuronsPiPf)
        /*00b0*/ 	.word	0x00000018


	//----- nvinfo : EIATTR_MIN_STACK_SIZE
	.align		4
.L_41:
        /*00b4*/ 	.byte	0x04, 0x12
        /*00b6*/ 	.short	(.L_43 - .L_42)
	.align		4
.L_42:
        /*00b8*/ 	.word	index@(_Z13printSynapsesP7Synapsem)
        /*00bc*/ 	.word	0x00000020


	//----- nvinfo : EIATTR_MIN_STACK_SIZE
	.align		4
.L_43:
        /*00c0*/ 	.byte	0x04, 0x12
        /*00c2*/ 	.short	(.L_45 - .L_44)
	.align		4
.L_44:
        /*00c4*/ 	.word	index@(_Z14compte_neuronsPiPf)
        /*00c8*/ 	.word	0x00000000


	//----- nvinfo : EIATTR_MIN_STACK_SIZE
	.align		4
.L_45:
        /*00cc*/ 	.byte	0x04, 0x12
        /*00ce*/ 	.short	(.L_47 - .L_46)
	.align		4
.L_46:
        /*00d0*/ 	.word	index@(_Z16compute_synapsesP7SynapsePfm)
        /*00d4*/ 	.word	0x00000000


	//----- nvinfo : EIATTR_MIN_STACK_SIZE
	.align		4
.L_47:
        /*00d8*/ 	.byte	0x04, 0x12
        /*00da*/ 	.short	(.L_49 - .L_48)
	.align		4
.L_48:
        /*00dc*/ 	.word	index@(_Z12init_neuronsPiPf)
        /*00e0*/ 	.word	0x00000000


	//----- nvinfo : EIATTR_MIN_STACK_SIZE
	.align		4
.L_49:
        /*00e4*/ 	.byte	0x04, 0x12
        /*00e6*/ 	.short	(.L_51 - .L_50)
	.align		4
.L_50:
        /*00e8*/ 	.word	index@(_Z13init_synapsesP7Synapsem17curandStateXORWOW)
        /*00ec*/ 	.word	0x00000030


	//----- nvinfo : EIATTR_MIN_STACK_SIZE
	.align		4
.L_51:
        /*00f0*/ 	.byte	0x04, 0x12
        /*00f2*/ 	.short	(.L_53 - .L_52)
	.align		4
.L_52:
        /*00f4*/ 	.word	index@(_Z16init_random_seedj17curandStateXORWOW)
        /*00f8*/ 	.word	0x00000030
.L_53:


//--------------------- .nv.compat                --------------------------
	.section	.nv.compat,"",@"SHT_CUDA_COMPAT_INFO"
	.align	4
        /*0000*/ 	.byte	0x02, 0x09, 0x00, 0x00, 0x02, 0x02, 0x01, 0x00, 0x02, 0x05, 0x05, 0x00, 0x03, 0x07, 0x01, 0x01
        /*0010*/ 	.byte	0x02, 0x03, 0x00, 0x00, 0x02, 0x06, 0x01, 0x00, 0x04, 0x0b, 0x08, 0x00, 0x01, 0x00, 0x00, 0x00
        /*0020*/ 	.byte	0x00, 0x00, 0x00, 0x00


//--------------------- .nv.info._Z12printNeuronsPiPf --------------------------
	.section	.nv.info._Z12printNeuronsPiPf,"",@"SHT_CUDA_INFO"
	.sectionflags	@""
	.align	4


	//----- nvinfo : EIATTR_CUDA_API_VERSION
	.align		4
        /*0000*/ 	.byte	0x04, 0x37
        /*0002*/ 	.short	(.L_55 - .L_54)
.L_54:
        /*0004*/ 	.word	0x00000082


	//----- nvinfo : EIATTR_KPARAM_INFO
	.align		4
.L_55:
        /*0008*/ 	.byte	0x04, 0x17
        /*000a*/ 	.short	(.L_57 - .L_56)
.L_56:
        /*000c*/ 	.word	0x00000000
        /*0010*/ 	.short	0x0001
        /*0012*/ 	.short	0x0008
        /*0014*/ 	.byte	0x00, 0xf5, 0x21, 0x00


	//----- nvinfo : EIATTR_KPARAM_INFO
	.align		4
.L_57:
        /*0018*/ 	.byte	0x04, 0x17
        /*001a*/ 	.short	(.L_59 - .L_58)
.L_58:
        /*001c*/ 	.word	0x00000000
        /*0020*/ 	.short	0x0000
        /*0022*/ 	.short	0x0000
        /*0024*/ 	.byte	0x00, 0xf5, 0x21, 0x00


	//----- nvinfo : EIATTR_SPARSE_MMA_MASK
	.align		4
.L_59:
        /*0028*/ 	.byte	0x03, 0x50
        /*002a*/ 	.short	0x0000


	//----- nvinfo : EIATTR_MAXREG_COUNT
	.align		4
        /*002c*/ 	.byte	0x03, 0x1b
        /*002e*/ 	.short	0x00ff


	//----- nvinfo : EIATTR_EXTERNS
	.align		4
        /*0030*/ 	.byte	0x04, 0x0f
        /*0032*/ 	.short	(.L_61 - .L_60)


	//   ....[0]....
	.align		4
.L_60:
        /*0034*/ 	.word	index@(vprintf)


	//----- nvinfo : EIATTR_MERCURY_ISA_VERSION
	.align		4
.L_61:
        /*0038*/ 	.byte	0x03, 0x5f
        /*003a*/ 	.short	0x0101


	//----- nvinfo : EIATTR_VRC_CTA_INIT_COUNT
	.align		4
        /*003c*/ 	.byte	0x02, 0x4a
	.zero		1
	.zero		1


	//----- nvinfo : EIATTR_SYSCALL_OFFSETS
	.align		4
        /*0040*/ 	.byte	0x04, 0x46
        /*0042*/ 	.short	(.L_63 - .L_62)


	//   ....[0]....
.L_62:
        /*0044*/ 	.word	0x000001b0


	//----- nvinfo : EIATTR_EXIT_INSTR_OFFSETS
	.align		4
.L_63:
        /*0048*/ 	.byte	0x04, 0x1c
        /*004a*/ 	.short	(.L_65 - .L_64)


	//   ....[0]....
.L_64:
        /*004c*/ 	.word	0x000001c0


	//----- nvinfo : EIATTR_CBANK_PARAM_SIZE
	.align		4
.L_65:
        /*0050*/ 	.byte	0x03, 0x19
        /*0052*/ 	.short	0x0010


	//----- nvinfo : EIATTR_PARAM_CBANK
	.align		4
        /*0054*/ 	.byte	0x04, 0x0a
        /*0056*/ 	.short	(.L_67 - .L_66)
	.align		4
.L_66:
        /*0058*/ 	.word	index@(.nv.constant0._Z12printNeuronsPiPf)
        /*005c*/ 	.short	0x0380
        /*005e*/ 	.short	0x0010


	//----- nvinfo : EIATTR_SW_WAR
	.align		4
.L_67:
        /*0060*/ 	.byte	0x04, 0x36
        /*0062*/ 	.short	(.L_69 - .L_68)
.L_68:
        /*0064*/ 	.word	0x00000008
.L_69:


//--------------------- .nv.info._Z13printSynapsesP7Synapsem --------------------------
	.section	.nv.info._Z13printSynapsesP7Synapsem,"",@"SHT_CUDA_INFO"
	.sectionflags	@""
	.align	4


	//----- nvinfo : EIATTR_CUDA_API_VERSION
	.align		4
        /*0000*/ 	.byte	0x04, 0x37
        /*0002*/ 	.short	(.L_71 - .L_70)
.L_70:
        /*0004*/ 	.word	0x00000082


	//----- nvinfo : EIATTR_KPARAM_INFO
	.align		4
.L_71:
        /*0008*/ 	.byte	0x04, 0x17
        /*000a*/ 	.short	(.L_73 - .L_72)
.L_72:
        /*000c*/ 	.word	0x00000000
        /*0010*/ 	.short	0x0001
        /*0012*/ 	.short	0x0008
        /*0014*/ 	.byte	0x00, 0xf0, 0x21, 0x00


	//----- nvinfo : EIATTR_KPARAM_INFO
	.align		4
.L_73:
        /*0018*/ 	.byte	0x04, 0x17
        /*001a*/ 	.short	(.L_75 - .L_74)
.L_74:
        /*001c*/ 	.word	0x00000000
        /*0020*/ 	.short	0x0000
        /*0022*/ 	.short	0x0000
        /*0024*/ 	.byte	0x00, 0xf5, 0x21, 0x00


	//----- nvinfo : EIATTR_SPARSE_MMA_MASK
	.align		4
.L_75:
        /*0028*/ 	.byte	0x03, 0x50
        /*002a*/ 	.short	0x0000


	//----- nvinfo : EIATTR_MAXREG_COUNT
	.align		4
        /*002c*/ 	.byte	0x03, 0x1b
        /*002e*/ 	.short	0x00ff


	//----- nvinfo : EIATTR_EXTERNS
	.align		4
        /*0030*/ 	.byte	0x04, 0x0f
        /*0032*/ 	.short	(.L_77 - .L_76)


	//   ....[0]....
	.align		4
.L_76:
        /*0034*/ 	.word	index@(vprintf)


	//----- nvinfo : EIATTR_MERCURY_ISA_VERSION
	.align		4
.L_77:
        /*0038*/ 	.byte	0x03, 0x5f
        /*003a*/ 	.short	0x0101


	//----- nvinfo : EIATTR_VRC_CTA_INIT_COUNT
	.align		4
        /*003c*/ 	.byte	0x02, 0x4a
	.zero		1
	.zero		1


	//----- nvinfo : EIATTR_SYSCALL_OFFSETS
	.align		4
        /*0040*/ 	.byte	0x04, 0x46
        /*0042*/ 	.short	(.L_79 - .L_78)


	//   ....[0]....
.L_78:
        /*0044*/ 	.word	0x00000220


	//----- nvinfo : EIATTR_EXIT_INSTR_OFFSETS
	.align		4
.L_79:
        /*0048*/ 	.byte	0x04, 0x1c
        /*004a*/ 	.short	(.L_81 - .L_80)


	//   ....[0]....
.L_80:
        /*004c*/ 	.word	0x00000230


	//----- nvinfo : EIATTR_CBANK_PARAM_SIZE
	.align		4
.L_81:
        /*0050*/ 	.byte	0x03, 0x19
        /*0052*/ 	.short	0x0010


	//----- nvinfo : EIATTR_PARAM_CBANK
	.align		4
        /*0054*/ 	.byte	0x04, 0x0a
        /*0056*/ 	.short	(.L_83 - .L_82)
	.align		4
.L_82:
        /*0058*/ 	.word	index@(.nv.constant0._Z13printSynapsesP7Synapsem)
        /*005c*/ 	.short	0x0380
        /*005e*/ 	.short	0x0010


	//----- nvinfo : EIATTR_SW_WAR
	.align		4
.L_83:
        /*0060*/ 	.byte	0x04, 0x36
        /*0062*/ 	.short	(.L_85 - .L_84)
.L_84:
        /*0064*/ 	.word	0x00000008
.L_85:


//--------------------- .nv.info._Z14compte_neuronsPiPf --------------------------
	.section	.nv.info._Z14compte_neuronsPiPf,"",@"SHT_CUDA_INFO"
	.sectionflags	@""
	.align	4


	//----- nvinfo : EIATTR_CUDA_API_VERSION
	.align		4
        /*0000*/ 	.byte	0x04, 0x37
        /*0002*/ 	.short	(.L_87 - .L_86)
.L_86:
        /*0004*/ 	.word	0x00000082


	//----- nvinfo : EIATTR_KPARAM_INFO
	.align		4
.L_87:
        /*0008*/ 	.byte	0x04, 0x17
        /*000a*/ 	.short	(.L_89 - .L_88)
.L_88:
        /*000c*/ 	.word	0x00000000
        /*0010*/ 	.short	0x0001
        /*0012*/ 	.short	0x0008
        /*0014*/ 	.byte	0x00, 0xf5, 0x21, 0x00


	//----- nvinfo : EIATTR_KPARAM_INFO
	.align		4
.L_89:
        /*0018*/ 	.byte	0x04, 0x17
        /*001a*/ 	.short	(.L_91 - .L_90)
.L_90:
        /*001c*/ 	.word	0x00000000
        /*0020*/ 	.short	0x0000
        /*0022*/ 	.short	0x0000
        /*0024*/ 	.byte	0x00, 0xf5, 0x21, 0x00


	//----- nvinfo : EIATTR_SPARSE_MMA_MASK
	.align		4
.L_91:
        /*0028*/ 	.byte	0x03, 0x50
        /*002a*/ 	.short	0x0000


	//----- nvinfo : EIATTR_MAXREG_COUNT
	.align		4
        /*002c*/ 	.byte	0x03, 0x1b
        /*002e*/ 	.short	0x00ff


	//----- nvinfo : EIATTR_EXTERNS
	.align		4
        /*0030*/ 	.byte	0x04, 0x0f
        /*0032*/ 	.short	(.L_93 - .L_92)


	//   ....[0]....
	.align		4
.L_92:
        /*0034*/ 	.word	index@(vprintf)


	//----- nvinfo : EIATTR_MERCURY_ISA_VERSION
	.align		4
.L_93:
        /*0038*/ 	.byte	0x03, 0x5f
        /*003a*/ 	.short	0x0101


	//----- nvinfo : EIATTR_VRC_CTA_INIT_COUNT
	.align		4
        /*003c*/ 	.byte	0x02, 0x4a
	.zero		1
	.zero		1


	//----- nvinfo : EIATTR_SYSCALL_OFFSETS
	.align		4
        /*0040*/ 	.byte	0x04, 0x46
        /*0042*/ 	.short	(.L_95 - .L_94)


	//   ....[0]....
.L_94:
        /*0044*/ 	.word	0x00000160


	//----- nvinfo : EIATTR_EXIT_INSTR_OFFSETS
	.align		4
.L_95:
        /*0048*/ 	.byte	0x04, 0x1c
        /*004a*/ 	.short	(.L_97 - .L_96)


	//   ....[0]....
.L_96:
        /*004c*/ 	.word	0x00000170


	//   ....[1]....
        /*0050*/ 	.word	0x000001b0


	//----- nvinfo : EIATTR_CRS_STACK_SIZE
	.align		4
.L_97:
        /*0054*/ 	.byte	0x04, 0x1e
        /*0056*/ 	.short	(.L_99 - .L_98)
.L_98:
        /*0058*/ 	.word	0x00000000


	//----- nvinfo : EIATTR_CBANK_PARAM_SIZE
	.align		4
.L_99:
        /*005c*/ 	.byte	0x03, 0x19
        /*005e*/ 	.short	0x0010


	//----- nvinfo : EIATTR_PARAM_CBANK
	.align		4
        /*0060*/ 	.byte	0x04, 0x0a
        /*0062*/ 	.short	(.L_101 - .L_100)
	.align		4
.L_100:
        /*0064*/ 	.word	index@(.nv.constant0._Z14compte_neuronsPiPf)
        /*0068*/ 	.short	0x0380
        /*006a*/ 	.short	0x0010


	//----- nvinfo : EIATTR_SW_WAR
	.align		4
.L_101:
        /*006c*/ 	.byte	0x04, 0x36
        /*006e*/ 	.short	(.L_103 - .L_102)
.L_102:
        /*0070*/ 	.word	0x00000008
.L_103:


//--------------------- .nv.info._Z16compute_synapsesP7SynapsePfm --------------------------
	.section	.nv.info._Z16compute_synapsesP7SynapsePfm,"",@"SHT_CUDA_INFO"
	.sectionflags	@""
	.align	4


	//----- nvinfo : EIATTR_CUDA_API_VERSION
	.align		4
        /*0000*/ 	.byte	0x04, 0x37
        /*0002*/ 	.short	(.L_105 - .L_104)
.L_104:
        /*0004*/ 	.word	0x00000082


	//----- nvinfo : EIATTR_KPARAM_INFO
	.align		4
.L_105:
        /*0008*/ 	.byte	0x04, 0x17
        /*000a*/ 	.short	(.L_107 - .L_106)
.L_106:
        /*000c*/ 	.word	0x00000000
        /*0010*/ 	.short	0x0002
        /*0012*/ 	.short	0x0010
        /*0014*/ 	.byte	0x00, 0xf0, 0x21, 0x00


	//----- nvinfo : EIATTR_KPARAM_INFO
	.align		4
.L_107:
        /*0018*/ 	.byte	0x04, 0x17
        /*001a*/ 	.short	(.L_109 - .L_108)
.L_108:
        /*001c*/ 	.word	0x00000000
        /*0020*/ 	.short	0x0001
        /*0022*/ 	.short	0x0008
        /*0024*/ 	.byte	0x00, 0xf5, 0x21, 0x00


	//----- nvinfo : EIATTR_KPARAM_INFO
	.align		4
.L_109:
        /*0028*/ 	.byte	0x04, 0x17
        /*002a*/ 	.short	(.L_111 - .L_110)
.L_110:
        /*002c*/ 	.word	0x00000000
        /*0030*/ 	.short	0x0000
        /*0032*/ 	.short	0x0000
        /*0034*/ 	.byte	0x00, 0xf5, 0x21, 0x00


	//----- nvinfo : EIATTR_SPARSE_MMA_MASK
	.align		4
.L_111:
        /*0038*/ 	.byte	0x03, 0x50
        /*003a*/ 	.short	0x0000


	//----- nvinfo : EIATTR_MAXREG_COUNT
	.align		4
        /*003c*/ 	.byte	0x03, 0x1b
        /*003e*/ 	.short	0x00ff


	//----- nvinfo : EIATTR_MERCURY_ISA_VERSION
	.align		4
        /*0040*/ 	.byte	0x03, 0x5f
        /*0042*/ 	.short	0x0101


	//----- nvinfo : EIATTR_VRC_CTA_INIT_COUNT
	.align		4
        /*0044*/ 	.byte	0x02, 0x4a
	.zero		1
	.zero		1


	//----- nvinfo : EIATTR_EXIT_INSTR_OFFSETS
	.align		4
        /*0048*/ 	.byte	0x04, 0x1c
        /*004a*/ 	.short	(.L_113 - .L_112)


	//   ....[0]....
.L_112:
        /*004c*/ 	.word	0x00000160


	//----- nvinfo : EIATTR_CBANK_PARAM_SIZE
	.align		4
.L_113:
        /*0050*/ 	.byte	0x03, 0x19
        /*0052*/ 	.short	0x0018


	//----- nvinfo : EIATTR_PARAM_CBANK
	.align		4
        /*0054*/ 	.byte	0x04, 0x0a
        /*0056*/ 	.short	(.L_115 - .L_114)
	.align		4
.L_114:
        /*0058*/ 	.word	index@(.nv.constant0._Z16compute_synapsesP7SynapsePfm)
        /*005c*/ 	.short	0x0380
        /*005e*/ 	.short	0x0018


	//----- nvinfo : EIATTR_SW_WAR
	.align		4
.L_115:
        /*0060*/ 	.byte	0x04, 0x36
        /*0062*/ 	.short	(.L_117 - .L_116)
.L_116:
        /*0064*/ 	.word	0x00000008
.L_117:


//--------------------- .nv.info._Z12init_neuronsPiPf --------------------------
	.section	.nv.info._Z12init_neuronsPiPf,"",@"SHT_CUDA_INFO"
	.sectionflags	@""
	.align	4


	//----- nvinfo : EIATTR_CUDA_API_VERSION
	.align		4
        /*0000*/ 	.byte	0x04, 0x37
        /*0002*/ 	.short	(.L_119 - .L_118)
.L_118:
        /*0004*/ 	.word	0x00000082


	//----- nvinfo : EIATTR_KPARAM_INFO
	.align		4
.L_119:
        /*0008*/ 	.byte	0x04, 0x17
        /*000a*/ 	.short	(.L_121 - .L_120)
.L_120:
        /*000c*/ 	.word	0x00000000
        /*0010*/ 	.short	0x0001
        /*0012*/ 	.short	0x0008
        /*0014*/ 	.byte	0x00, 0xf5, 0x21, 0x00


	//----- nvinfo : EIATTR_KPARAM_INFO
	.align		4
.L_121:
        /*0018*/ 	.byte	0x04, 0x17
        /*001a*/ 	.short	(.L_123 - .L_122)
.L_122:
        /*001c*/ 	.word	0x00000000
        /*0020*/ 	.short	0x0000
        /*0022*/ 	.short	0x0000
        /*0024*/ 	.byte	0x00, 0xf5, 0x21, 0x00


	//----- nvinfo : EIATTR_SPARSE_MMA_MASK
	.align		4
.L_123:
        /*0028*/ 	.byte	0x03, 0x50
        /*002a*/ 	.short	0x0000


	//----- nvinfo : EIATTR_MAXREG_COUNT
	.align		4
        /*002c*/ 	.byte	0x03, 0x1b
        /*002e*/ 	.short	0x00ff


	//----- nvinfo : EIATTR_MERCURY_ISA_VERSION
	.align		4
        /*0030*/ 	.byte	0x03, 0x5f
        /*0032*/ 	.short	0x0101


	//----- nvinfo : EIATTR_VRC_CTA_INIT_COUNT
	.align		4
        /*0034*/ 	.byte	0x02, 0x4a
	.zero		1
	.zero		1


	//----- nvinfo : EIATTR_EXIT_INSTR_OFFSETS
	.align		4
        /*0038*/ 	.byte	0x04, 0x1c
        /*003a*/ 	.short	(.L_125 - .L_124)


	//   ....[0]....
.L_124:
        /*003c*/ 	.word	0x000000c0


	//----- nvinfo : EIATTR_CBANK_PARAM_SIZE
	.align		4
.L_125:
        /*0040*/ 	.byte	0x03, 0x19
        /*0042*/ 	.short	0x0010


	//----- nvinfo : EIATTR_PARAM_CBANK
	.align		4
        /*0044*/ 	.byte	0x04, 0x0a
        /*0046*/ 	.short	(.L_127 - .L_126)
	.align		4
.L_126:
        /*0048*/ 	.word	index@(.nv.constant0._Z12init_neuronsPiPf)
        /*004c*/ 	.short	0x0380
        /*004e*/ 	.short	0x0010


	//----- nvinfo : EIATTR_SW_WAR
	.align		4
.L_127:
        /*0050*/ 	.byte	0x04, 0x36
        /*0052*/ 	.short	(.L_129 - .L_128)
.L_128:
        /*0054*/ 	.word	0x00000008
.L_129:


//--------------------- .nv.info._Z13init_synapsesP7Synapsem17curandStateXORWOW --------------------------
	.section	.nv.info._Z13init_synapsesP7Synapsem17curandStateXORWOW,"",@"SHT_CUDA_INFO"
	.sectionflags	@""
	.align	4


	//----- nvinfo : EIATTR_CUDA_API_VERSION
	.align		4
        /*0000*/ 	.byte	0x04, 0x37
        /*0002*/ 	.short	(.L_131 - .L_130)
.L_130:
        /*0004*/ 	.word	0x00000082


	//----- nvinfo : EIATTR_KPARAM_INFO
	.align		4
.L_131:
        /*0008*/ 	.byte	0x04, 0x17
        /*000a*/ 	.short	(.L_133 - .L_132)
.L_132:
        /*000c*/ 	.word	0x00000000
        /*0010*/ 	.short	0x0002
        /*0012*/ 	.short	0x0010
        /*0014*/ 	.byte	0x00, 0xf0, 0xc1, 0x00


	//----- nvinfo : EIATTR_KPARAM_INFO
	.align		4
.L_133:
        /*0018*/ 	.byte	0x04, 0x17
        /*001a*/ 	.short	(.L_135 - .L_134)
.L_134:
        /*001c*/ 	.word	0x00000000
        /*0020*/ 	.short	0x0001
        /*0022*/ 	.short	0x0008
        /*0024*/ 	.byte	0x00, 0xf0, 0x21, 0x00


	//----- nvinfo : EIATTR_KPARAM_INFO
	.align		4
.L_135:
        /*0028*/ 	.byte	0x04, 0x17
        /*002a*/ 	.short	(.L_137 - .L_136)
.L_136:
        /*002c*/ 	.word	0x00000000
        /*0030*/ 	.short	0x0000
        /*0032*/ 	.short	0x0000
        /*0034*/ 	.byte	0x00, 0xf5, 0x21, 0x00


	//----- nvinfo : EIATTR_SPARSE_MMA_MASK
	.align		4
.L_137:
        /*0038*/ 	.byte	0x03, 0x50
        /*003a*/ 	.short	0x0000


	//----- nvinfo : EIATTR_MAXREG_COUNT
	.align		4
        /*003c*/ 	.byte	0x03, 0x1b
        /*003e*/ 	.short	0x00ff


	//----- nvinfo : EIATTR_MERCURY_ISA_VERSION
	.align		4
        /*0040*/ 	.byte	0x03, 0x5f
        /*0042*/ 	.short	0x0101


	//----- nvinfo : EIATTR_VRC_CTA_INIT_COUNT
	.align		4
        /*0044*/ 	.byte	0x02, 0x4a
	.zero		1
	.zero		1


	//----- nvinfo : EIATTR_EXIT_INSTR_OFFSETS
	.align		4
        /*0048*/ 	.byte	0x04, 0x1c
        /*004a*/ 	.short	(.L_139 - .L_138)


	//   ....[0]....
.L_138:
        /*004c*/ 	.word	0x00002830


	//----- nvinfo : EIATTR_CRS_STACK_SIZE
	.align		4
.L_139:
        /*0050*/ 	.byte	0x04, 0x1e
        /*0052*/ 	.short	(.L_141 - .L_140)
.L_140:
        /*0054*/ 	.word	0x00000000


	//----- nvinfo : EIATTR_CBANK_PARAM_SIZE
	.align		4
.L_141:
        /*0058*/ 	.byte	0x03, 0x19
        /*005a*/ 	.short	0x0040


	//----- nvinfo : EIATTR_PARAM_CBANK
	.align		4
        /*005c*/ 	.byte	0x04, 0x0a
        /*005e*/ 	.short	(.L_143 - .L_142)
	.align		4
.L_142:
        /*0060*/ 	.word	index@(.nv.constant0._Z13init_synapsesP7Synapsem17curandStateXORWOW)
        /*0064*/ 	.short	0x0380
        /*0066*/ 	.short	0x0040


	//----- nvinfo : EIATTR_SW_WAR
	.align		4
.L_143:
        /*0068*/ 	.byte	0x04, 0x36
        /*006a*/ 	.short	(.L_145 - .L_144)
.L_144:
        /*006c*/ 	.word	0x00000008
.L_145:


//--------------------- .nv.info._Z16init_random_seedj17curandStateXORWOW --------------------------
	.section	.nv.info._Z16init_random_seedj17curandStateXORWOW,"",@"SHT_CUDA_INFO"
	.sectionflags	@""
	.align	4


	//----- nvinfo : EIATTR_CUDA_API_VERSION
	.align		4
        /*0000*/ 	.byte	0x04, 0x37
        /*0002*/ 	.short	(.L_147 - .L_146)
.L_146:
        /*0004*/ 	.word	0x00000082


	//----- nvinfo : EIATTR_KPARAM_INFO
	.align		4
.L_147:
        /*0008*/ 	.byte	0x04, 0x17
        /*000a*/ 	.short	(.L_149 - .L_148)
.L_148:
        /*000c*/ 	.word	0x00000000
        /*0010*/ 	.short	0x0001
        /*0012*/ 	.short	0x0008
        /*0014*/ 	.byte	0x00, 0xf0, 0xc1, 0x00


	//----- nvinfo : EIATTR_KPARAM_INFO
	.align		4
.L_149:
        /*0018*/ 	.byte	0x04, 0x17
        /*001a*/ 	.short	(.L_151 - .L_150)
.L_150:
        /*001c*/ 	.word	0x00000000
        /*0020*/ 	.short	0x0000
        /*0022*/ 	.short	0x0000
        /*0024*/ 	.byte	0x00, 0xf0, 0x11, 0x00


	//----- nvinfo : EIATTR_SPARSE_MMA_MASK
	.align		4
.L_151:
        /*0028*/ 	.byte	0x03, 0x50
        /*002a*/ 	.short	0x0000


	//----- nvinfo : EIATTR_MAXREG_COUNT
	.align		4
        /*002c*/ 	.byte	0x03, 0x1b
        /*002e*/ 	.short	0x00ff


	//----- nvinfo : EIATTR_MERCURY_ISA_VERSION
	.align		4
        /*0030*/ 	.byte	0x03, 0x5f
        /*0032*/ 	.short	0x0101


	//----- nvinfo : EIATTR_VRC_CTA_INIT_COUNT
	.align		4
        /*0034*/ 	.byte	0x02, 0x4a
	.zero		1
	.zero		1


	//----- nvinfo : EIATTR_EXIT_INSTR_OFFSETS
	.align		4
        /*0038*/ 	.byte	0x04, 0x1c
        /*003a*/ 	.short	(.L_153 - .L_152)


	//   ....[0]....
.L_152:
        /*003c*/ 	.word	0x00000160


	//   ....[1]....
        /*0040*/ 	.word	0x00002610


	//----- nvinfo : EIATTR_CBANK_PARAM_SIZE
	.align		4
.L_153:
        /*0044*/ 	.byte	0x03, 0x19
        /*0046*/ 	.short	0x0038


	//----- nvinfo : EIATTR_PARAM_CBANK
	.align		4
        /*0048*/ 	.byte	0x04, 0x0a
        /*004a*/ 	.short	(.L_155 - .L_154)
	.align		4
.L_154:
        /*004c*/ 	.word	index@(.nv.constant0._Z16init_random_seedj17curandStateXORWOW)
        /*0050*/ 	.short	0x0380
        /*0052*/ 	.short	0x0038


	//----- nvinfo : EIATTR_SW_WAR
	.align		4
.L_155:
        /*0054*/ 	.byte	0x04, 0x36
        /*0056*/ 	.short	(.L_157 - .L_156)
.L_156:
        /*0058*/ 	.word	0x00000008
.L_157:


//--------------------- .nv.callgraph             --------------------------
	.section	.nv.callgraph,"",@"SHT_CUDA_CALLGRAPH"
	.align	4
	.sectionentsize	8
	.align		4
        /*0000*/ 	.word	0x00000000
	.align		4
        /*0004*/ 	.word	0xffffffff
	.align		4
        /*0008*/ 	.word	index@(_Z12printNeuronsPiPf)
	.align		4
        /*000c*/ 	.word	index@(vprintf)
	.align		4
        /*0010*/ 	.word	index@(_Z13printSynapsesP7Synapsem)
	.align		4
        /*0014*/ 	.word	index@(vprintf)
	.align		4
        /*0018*/ 	.word	index@(_Z14compte_neuronsPiPf)
	.align		4
        /*001c*/ 	.word	index@(vprintf)
	.align		4
        /*0020*/ 	.word	0x00000000
	.align		4
        /*0024*/ 	.word	0xfffffffe
	.align		4
        /*0028*/ 	.word	0x00000000
	.align		4
        /*002c*/ 	.word	0xfffffffd
	.align		4
        /*0030*/ 	.word	0x00000000
	.align		4
        /*0034*/ 	.word	0xfffffffc


//--------------------- .nv.constant4             --------------------------
	.section	.nv.constant4,"a",@progbits
	.align	8
	.align		8
.nv.constant4:
        /*0000*/ 	.dword	vprintf
	.align		8
        /*0008*/ 	.dword	precalc_xorwow_matrix
	.align		8
        /*0010*/ 	.dword	precalc_xorwow_offset_matrix
	.align		8
        /*0018*/ 	.dword	mrg32k3aM1
	.align		8
        /*0020*/ 	.dword	mrg32k3aM2
	.align		8
        /*0028*/ 	.dword	mrg32k3aM1SubSeq
	.align		8
        /*0030*/ 	.dword	mrg32k3aM2SubSeq
	.align		8
        /*0038*/ 	.dword	mrg32k3aM1Seq
	.align		8
        /*0040*/ 	.dword	mrg32k3aM2Seq
	.align		8
        /*0048*/ 	.dword	$str
	.align		8
        /*0050*/ 	.dword	$str$1
	.align		8
        /*0058*/ 	.dword	$str$2


//--------------------- .nv.constant3             --------------------------
	.section	.nv.constant3,"a",@progbits
	.align	8
.nv.constant3:
	.type		__cr_lgamma_table,@object
	.size		__cr_lgamma_table,(.L_8 - __cr_lgamma_table)
__cr_lgamma_table:
        /*0000*/ 	.byte	0x00, 0x00, 0x00, 0x00, 0x00, 0x00, 0x00, 0x00, 0x00, 0x00, 0x00, 0x00, 0x00, 0x00, 0x00, 0x00
        /*0010*/ 	.byte	0xef, 0x39, 0xfa, 0xfe, 0x42, 0x2e, 0xe6, 0x3f, 0x02, 0x20, 0x2a, 0xfa, 0x0b, 0xab, 0xfc, 0x3f
        /*0020*/ 	.byte	0xf9, 0x2c, 0x92, 0x7c, 0xa7, 0x6c, 0x09, 0x40, 0xc9, 0x79, 0x44, 0x3c, 0x64, 0x26, 0x13, 0x40
        /*0030*/ 	.byte	0xca, 0x01, 0xcf, 0x3a, 0x27, 0x51, 0x1a, 0x40, 0x30, 0xcc, 0x2d, 0xf3, 0xe1, 0x0c, 0x21, 0x40
        /*0040*/ 	.byte	0x0d, 0xb7, 0xfc, 0x82, 0x8e, 0x35, 0x25, 0x40
.L_8:


//--------------------- .text._Z12printNeuronsPiPf --------------------------
	.section	.text._Z12printNeuronsPiPf,"ax",@progbits
	.align	128
        .global         _Z12printNeuronsPiPf
        .type           _Z12printNeuronsPiPf,@function
        .size           _Z12printNeuronsPiPf,(.L_x_30 - _Z12printNeuronsPiPf)
        .other          _Z12printNeuronsPiPf,@"STO_CUDA_ENTRY STV_DEFAULT"
_Z12printNeuronsPiPf:
.text._Z12printNeuronsPiPf:
[----:B------:R-:W0:Y:S01]  /*0000*/  LDC R1, c[0x0][0x37c] ;  /* 0x0000df00ff017b82 */ /* 0x000e220000000800 */
[----:B------:R-:W1:Y:S01]  /*0010*/  S2R R3, SR_TID.X ;  /* 0x0000000000037919 */ /* 0x000e620000002100 */
[----:B------:R-:W2:Y:S06]  /*0020*/  LDCU UR6, c[0x0][0x2fc] ;  /* 0x00005f80ff0677ac */ /* 0x000eac0008000800 */
[----:B------:R-:W1:Y:S01]  /*0030*/  S2UR UR7, SR_CTAID.X ;  /* 0x00000000000779c3 */ /* 0x000e620000002500 */
[----:B0-----:R-:W-:Y:S01]  /*0040*/  VIADD R1, R1, 0xffffffe8 ;  /* 0xffffffe801017836 */ /* 0x001fe20000000000 */
[----:B------:R-:W0:Y:S06]  /*0050*/  LDCU.64 UR4, c[0x0][0x358] ;  /* 0x00006b00ff0477ac */ /* 0x000e2c0008000a00 */
[----:B------:R-:W3:Y:S08]  /*0060*/  LDC.64 R4, c[0x0][0x388] ;  /* 0x0000e200ff047b82 */ /* 0x000ef00000000a00 */
[----:B------:R-:W4:Y:S01]  /*0070*/  LDC.64 R8, c[0x0][0x380] ;  /* 0x0000e000ff087b82 */ /* 0x000f220000000a00 */
[----:B------:R-:W-:Y:S01]  /*0080*/  MOV R10, 0x0 ;  /* 0x00000000000a7802 */ /* 0x000fe20000000f00 */
[----:B------:R-:W5:Y:S06]  /*0090*/  LDCU.64 UR8, c[0x4][0x58] ;  /* 0x01000b00ff0877ac */ /* 0x000f6c0008000a00 */
[----:B------:R-:W1:Y:S02]  /*00a0*/  LDC R0, c[0x0][0x360] ;  /* 0x0000d800ff007b82 */ /* 0x000e640000000800 */
[----:B-1----:R-:W-:-:S04]  /*00b0*/  IMAD R0, R0, UR7, R3 ;  /* 0x0000000700007c24 */ /* 0x002fc8000f8e0203 */
[----:B---3--:R-:W-:-:S05]  /*00c0*/  IMAD.WIDE R4, R0, 0x4, R4 ;  /* 0x0000000400047825 */ /* 0x008fca00078e0204 */
[----:B0-----:R5:W3:Y:S01]  /*00d0*/  LDG.E R2, desc[UR4][R4.64] ;  /* 0x0000000404027981 */ /* 0x001ae2000c1e1900 */
[----:B----4-:R-:W-:-:S06]  /*00e0*/  IMAD.WIDE R8, R0, 0x4, R8 ;  /* 0x0000000400087825 */ /* 0x010fcc00078e0208 */
[----:B------:R-:W4:Y:S01]  /*00f0*/  LDG.E R8, desc[UR4][R8.64] ;  /* 0x0000000408087981 */ /* 0x000f22000c1e1900 */
[----:B------:R-:W0:Y:S01]  /*0100*/  LDCU UR4, c[0x0][0x2f8] ;  /* 0x00005f00ff0477ac */ /* 0x000e220008000800 */
[----:B------:R-:W1:Y:S01]  /*0110*/  LDC.64 R10, c[0x4][R10] ;  /* 0x010000000a0a7b82 */ /* 0x000e620000000a00 */
[----:B-----5:R-:W-:Y:S01]  /*0120*/  IMAD.U32 R4, RZ, RZ, UR8 ;  /* 0x00000008ff047e24 */ /* 0x020fe2000f8e00ff */
[----:B------:R0:W-:Y:S01]  /*0130*/  STL [R1], R0 ;  /* 0x0000000001007387 */ /* 0x0001e20000100800 */
[----:B------:R-:W-:Y:S02]  /*0140*/  MOV R5, UR9 ;  /* 0x0000000900057c02 */ /* 0x000fe40008000f00 */
[----:B0-----:R-:W-:-:S04]  /*0150*/  IADD3 R6, P0, PT, R1, UR4, RZ ;  /* 0x0000000401067c10 */ /* 0x001fc8000ff1e0ff */
[----:B--2---:R-:W-:Y:S01]  /*0160*/  IADD3.X R7, PT, PT, RZ, UR6, RZ, P0, !PT ;  /* 0x00000006ff077c10 */ /* 0x004fe200087fe4ff */
[----:B---3--:R-:W0:Y:S01]  /*0170*/  F2F.F64.F32 R2, R2 ;  /* 0x0000000200027310 */ /* 0x008e220000201800 */
[----:B----4-:R2:W-:Y:S04]  /*0180*/  STL [R1+0x10], R8 ;  /* 0x0000100801007387 */ /* 0x0105e80000100800 */
[----:B01----:R2:W-:Y:S03]  /*0190*/  STL.64 [R1+0x8], R2 ;  /* 0x0000080201007387 */ /* 0x0035e60000100a00 */
[----:B------:R-:W-:-:S07]  /*01a0*/  LEPC R20, `(.L_x_0) ;  /* 0x000000001014794e */ /* 0x000fce0000000000 */
[----:B--2---:R-:W-:Y:S05]  /*01b0*/  CALL.ABS.NOINC R10 ;  /* 0x000000000a007343 */ /* 0x004fea0003c00000 */
.L_x_0:
[----:B------:R-:W-:Y:S05]  /*01c0*/  EXIT ;  /* 0x000000000000794d */ /* 0x000fea0003800000 */
.L_x_1:
[----:B------:R-:W-:-:S00]  /*01d0*/  BRA `(.L_x_1) ;  /* 0xfffffffc00fc7947 */ /* 0x000fc0000383ffff */
[----:B------:R-:W-:-:S00]  /*01e0*/  NOP ;  /* 0x0000000000007918 */ /* 0x000fc00000000000 */
        /* <DEDUP_REMOVED lines=9> */
.L_x_30:


//--------------------- .text._Z13printSynapsesP7Synapsem --------------------------
	.section	.text._Z13printSynapsesP7Synapsem,"ax",@progbits
	.align	128
        .global         _Z13printSynapsesP7Synapsem
        .type           _Z13printSynapsesP7Synapsem,@function
        .size           _Z13printSynapsesP7Synapsem,(.L_x_31 - _Z13printSynapsesP7Synapsem)
        .other          _Z13printSynapsesP7Synapsem,@"STO_CUDA_ENTRY STV_DEFAULT"
_Z13printSynapsesP7Synapsem:
.text._Z13printSynapsesP7Synapsem:
[----:B------:R-:W0:Y:S01]  /*0000*/  LDC R1, c[0x0][0x37c] ;  /* 0x0000df00ff017b82 */ /* 0x000e220000000800 */
[----:B------:R-:W1:Y:S01]  /*0010*/  S2R R7, SR_TID.Y ;  /* 0x0000000000077919 */ /* 0x000e620000002200 */
[----:B------:R-:W2:Y:S06]  /*0020*/  LDCU UR6, c[0x0][0x2fc] ;  /* 0x00005f80ff0677ac */ /* 0x000eac0008000800 */
[----:B------:R-:W3:Y:S01]  /*0030*/  LDC R3, c[0x0][0x360] ;  /* 0x0000d800ff037b82 */ /* 0x000ee20000000800 */
[----:B0-----:R-:W-:Y:S01]  /*0040*/  IADD3 R1, PT, PT, R1, -0x20, RZ ;  /* 0xffffffe001017810 */ /* 0x001fe20007ffe0ff */
[----:B------:R-:W3:Y:S01]  /*0050*/  S2R R0, SR_TID.X ;  /* 0x0000000000007919 */ /* 0x000ee20000002100 */
[----:B------:R-:W0:Y:S05]  /*0060*/  LDCU.64 UR8, c[0x0][0x388] ;  /* 0x00007100ff0877ac */ /* 0x000e2a0008000a00 */
[----:B------:R-:W1:Y:S08]  /*0070*/  S2UR UR4, SR_CTAID.Y ;  /* 0x00000000000479c3 */ /* 0x000e700000002600 */
[----:B------:R-:W1:Y:S08]  /*0080*/  LDC R2, c[0x0][0x364] ;  /* 0x0000d900ff027b82 */ /* 0x000e700000000800 */
[----:B------:R-:W0:Y:S08]  /*0090*/  LDC.64 R4, c[0x0][0x380] ;  /* 0x0000e000ff047b82 */ /* 0x000e300000000a00 */
[----:B------:R-:W3:Y:S01]  /*00a0*/  S2UR UR7, SR_CTAID.X ;  /* 0x00000000000779c3 */ /* 0x000ee20000002500 */
[----:B-1----:R-:W-:Y:S01]  /*00b0*/  IMAD R2, R2, UR4, R7 ;  /* 0x0000000402027c24 */ /* 0x002fe2000f8e0207 */
[----:B------:R-:W1:Y:S03]  /*00c0*/  LDCU.64 UR4, c[0x0][0x358] ;  /* 0x00006b00ff0477ac */ /* 0x000e660008000a00 */
[----:B0-----:R-:W-:-:S04]  /*00d0*/  IMAD.WIDE.U32 R4, R2, UR8, R4 ;  /* 0x0000000802047c25 */ /* 0x001fc8000f8e0004 */
[----:B------:R-:W-:Y:S01]  /*00e0*/  IMAD R5, R2, UR9, R5 ;  /* 0x0000000902057c24 */ /* 0x000fe2000f8e0205 */
[----:B------:R-:W-:Y:S01]  /*00f0*/  MOV R12, 0x0 ;  /* 0x00000000000c7802 */ /* 0x000fe20000000f00 */
[----:B------:R-:W0:Y:S01]  /*0100*/  LDCU.64 UR8, c[0x4][0x50] ;  /* 0x01000a00ff0877ac */ /* 0x000e220008000a00 */
[----:B---3--:R-:W-:-:S04]  /*0110*/  IMAD R3, R3, UR7, R0 ;  /* 0x0000000703037c24 */ /* 0x008fc8000f8e0200 */
[----:B------:R-:W-:-:S05]  /*0120*/  IMAD.WIDE R6, R3, 0x18, R4 ;  /* 0x0000001803067825 */ /* 0x000fca00078e0204 */
[----:B-1----:R-:W3:Y:S04]  /*0130*/  LDG.E.64 R4, desc[UR4][R6.64] ;  /* 0x0000000406047981 */ /* 0x002ee8000c1e1b00 */
[----:B------:R1:W4:Y:S01]  /*0140*/  LDG.E R0, desc[UR4][R6.64+0x8] ;  /* 0x0000080406007981 */ /* 0x000322000c1e1900 */
[----:B------:R-:W1:Y:S01]  /*0150*/  LDCU UR4, c[0x0][0x2f8] ;  /* 0x00005f00ff0477ac */ /* 0x000e620008000800 */
[----:B------:R-:W0:Y:S02]  /*0160*/  LDC.64 R12, c[0x4][R12] ;  /* 0x010000000c0c7b82 */ /* 0x000e240000000a00 */
[----:B------:R0:W-:Y:S01]  /*0170*/  STL.64 [R1], R2 ;  /* 0x0000000201007387 */ /* 0x0001e20000100a00 */
[----:B-1----:R-:W-:-:S04]  /*0180*/  IADD3 R6, P0, PT, R1, UR4, RZ ;  /* 0x0000000401067c10 */ /* 0x002fc8000ff1e0ff */
[----:B--2---:R-:W-:Y:S01]  /*0190*/  IADD3.X R7, PT, PT, RZ, UR6, RZ, P0, !PT ;  /* 0x00000006ff077c10 */ /* 0x004fe200087fe4ff */
[----:B---3--:R0:W1:Y:S01]  /*01a0*/  F2F.F64.F32 R8, R4 ;  /* 0x0000000400087310 */ /* 0x0080620000201800 */
[----:B----4-:R2:W-:Y:S07]  /*01b0*/  STL [R1+0x18], R0 ;  /* 0x0000180001007387 */ /* 0x0105ee0000100800 */
[----:B------:R3:W4:Y:S01]  /*01c0*/  F2F.F64.F32 R10, R5 ;  /* 0x00000005000a7310 */ /* 0x0007220000201800 */
[----:B0-----:R-:W-:Y:S01]  /*01d0*/  MOV R4, UR8 ;  /* 0x0000000800047c02 */ /* 0x001fe20008000f00 */
[----:B-1----:R2:W-:Y:S01]  /*01e0*/  STL.64 [R1+0x8], R8 ;  /* 0x0000080801007387 */ /* 0x0025e20000100a00 */
[----:B---3--:R-:W-:-:S03]  /*01f0*/  MOV R5, UR9 ;  /* 0x0000000900057c02 */ /* 0x008fc60008000f00 */
[----:B----4-:R2:W-:Y:S04]  /*0200*/  STL.64 [R1+0x10], R10 ;  /* 0x0000100a01007387 */ /* 0x0105e80000100a00 */
[----:B------:R-:W-:-:S07]  /*0210*/  LEPC R20, `(.L_x_2) ;  /* 0x000000001014794e */ /* 0x000fce0000000000 */
[----:B--2---:R-:W-:Y:S05]  /*0220*/  CALL.ABS.NOINC R12 ;  /* 0x000000000c007343 */ /* 0x004fea0003c00000 */
.L_x_2:
[----:B------:R-:W-:Y:S05]  /*0230*/  EXIT ;  /* 0x000000000000794d */ /* 0x000fea0003800000 */
.L_x_3:
        /* <DEDUP_REMOVED lines=12> */
.L_x_31:


//--------------------- .text._Z14compte_neuronsPiPf --------------------------
	.section	.text._Z14compte_neuronsPiPf,"ax",@progbits
	.align	128
        .global         _Z14compte_neuronsPiPf
        .type           _Z14compte_neuronsPiPf,@function
        .size           _Z14compte_neuronsPiPf,(.L_x_32 - _Z14compte_neuronsPiPf)
        .other          _Z14compte_neuronsPiPf,@"STO_CUDA_ENTRY STV_DEFAULT"
_Z14compte_neuronsPiPf:
.text._Z14compte_neuronsPiPf:
[----:B------:R-:W0:Y:S01]  /*0000*/  LDC R1, c[0x0][0x37c] ;  /* 0x0000df00ff017b82 */ /* 0x000e220000000800 */
[----:B------:R-:W1:Y:S07]  /*0010*/  S2R R0, SR_TID.X ;  /* 0x0000000000007919 */ /* 0x000e6e0000002100 */
[----:B------:R-:W1:Y:S01]  /*0020*/  S2UR UR4, SR_CTAID.X ;  /* 0x00000000000479c3 */ /* 0x000e620000002500 */
[----:B------:R-:W2:Y:S07]  /*0030*/  LDCU.64 UR36, c[0x0][0x358] ;  /* 0x00006b00ff2477ac */ /* 0x000eae0008000a00 */
[----:B------:R-:W1:Y:S08]  /*0040*/  LDC R5, c[0x0][0x360] ;  /* 0x0000d800ff057b82 */ /* 0x000e700000000800 */
[----:B------:R-:W3:Y:S01]  /*0050*/  LDC.64 R2, c[0x0][0x388] ;  /* 0x0000e200ff027b82 */ /* 0x000ee20000000a00 */
[----:B-1----:R-:W-:-:S04]  /*0060*/  IMAD R5, R5, UR4, R0 ;  /* 0x0000000405057c24 */ /* 0x002fc8000f8e0200 */
[----:B---3--:R-:W-:-:S06]  /*0070*/  IMAD.WIDE R2, R5, 0x4, R2 ;  /* 0x0000000405027825 */ /* 0x008fcc00078e0202 */
[----:B--2---:R-:W2:Y:S02]  /*0080*/  LDG.E R2, desc[UR36][R2.64] ;  /* 0x0000002402027981 */ /* 0x004ea4000c1e1900 */
[----:B--2---:R-:W-:-:S13]  /*0090*/  FSETP.GE.AND P0, PT, R2, 1, PT ;  /* 0x3f8000000200780b */ /* 0x004fda0003f06000 */
[----:B0-----:R-:W-:Y:S05]  /*00a0*/  @!P0 BRA `(.L_x_4) ;  /* 0x0000000000348947 */ /* 0x001fea0003800000 */
[----:B------:R-:W0:Y:S01]  /*00b0*/  LDC.64 R2, c[0x0][0x380] ;  /* 0x0000e000ff027b82 */ /* 0x000e220000000a00 */
[----:B------:R-:W-:Y:S01]  /*00c0*/  HFMA2 R11, -RZ, RZ, 0, 5.9604644775390625e-08 ;  /* 0x00000001ff0b7431 */ /* 0x000fe200000001ff */
[----:B------:R-:W-:Y:S01]  /*00d0*/  MOV R0, 0x0 ;  /* 0x0000000000007802 */ /* 0x000fe20000000f00 */
[----:B------:R-:W1:Y:S01]  /*00e0*/  LDCU.64 UR4, c[0x4][0x48] ;  /* 0x01000900ff0477ac */ /* 0x000e620008000a00 */
[----:B------:R-:W-:-:S04]  /*00f0*/  CS2R R6, SRZ ;  /* 0x0000000000067805 */ /* 0x000fc8000001ff00 */
[----:B------:R2:W3:Y:S01]  /*0100*/  LDC.64 R8, c[0x4][R0] ;  /* 0x0100000000087b82 */ /* 0x0004e20000000a00 */
[----:B-1----:R-:W-:Y:S01]  /*0110*/  MOV R4, UR4 ;  /* 0x0000000400047c02 */ /* 0x002fe20008000f00 */
[----:B0-----:R-:W-:Y:S01]  /*0120*/  IMAD.WIDE R2, R5, 0x4, R2 ;  /* 0x0000000405027825 */ /* 0x001fe200078e0202 */
[----:B------:R-:W-:-:S04]  /*0130*/  MOV R5, UR5 ;  /* 0x0000000500057c02 */ /* 0x000fc80008000f00 */
[----:B------:R2:W-:Y:S03]  /*0140*/  STG.E desc[UR36][R2.64], R11 ;  /* 0x0000000b02007986 */ /* 0x0005e6000c101924 */
[----:B------:R-:W-:-:S07]  /*0150*/  LEPC R20, `(.L_x_5) ;  /* 0x000000001014794e */ /* 0x000fce0000000000 */
[----:B--23--:R-:W-:Y:S05]  /*0160*/  CALL.ABS.NOINC R8 ;  /* 0x0000000008007343 */ /* 0x00cfea0003c00000 */
.L_x_5:
[----:B------:R-:W-:Y:S05]  /*0170*/  EXIT ;  /* 0x000000000000794d */ /* 0x000fea0003800000 */
.L_x_4:
[----:B------:R-:W0:Y:S02]  /*0180*/  LDC.64 R2, c[0x0][0x380] ;  /* 0x0000e000ff027b82 */ /* 0x000e240000000a00 */
[----:B0-----:R-:W-:-:S05]  /*0190*/  IMAD.WIDE R2, R5, 0x4, R2 ;  /* 0x0000000405027825 */ /* 0x001fca00078e0202 */
[----:B------:R-:W-:Y:S01]  /*01a0*/  STG.E desc[UR36][R2.64], RZ ;  /* 0x000000ff02007986 */ /* 0x000fe2000c101924 */
[----:B------:R-:W-:Y:S05]  /*01b0*/  EXIT ;  /* 0x000000000000794d */ /* 0x000fea0003800000 */
.L_x_6:
        /* <DEDUP_REMOVED lines=12> */
.L_x_32:


//--------------------- .text._Z16compute_synapsesP7SynapsePfm --------------------------
	.section	.text._Z16compute_synapsesP7SynapsePfm,"ax",@progbits
	.align	128
        .global         _Z16compute_synapsesP7SynapsePfm
        .type           _Z16compute_synapsesP7SynapsePfm,@function
        .size           _Z16compute_synapsesP7SynapsePfm,(.L_x_33 - _Z16compute_synapsesP7SynapsePfm)
        .other          _Z16compute_synapsesP7SynapsePfm,@"STO_CUDA_ENTRY STV_DEFAULT"
_Z16compute_synapsesP7SynapsePfm:
.text._Z16compute_synapsesP7SynapsePfm:
[----:B------:R-:W-:Y:S01]  /*0000*/  LDC R1, c[0x0][0x37c] ;  /* 0x0000df00ff017b82 */ /* 0x000fe20000000800 */
[----:B------:R-:W0:Y:S07]  /*0010*/  S2R R4, SR_TID.Y ;  /* 0x0000000000047919 */ /* 0x000e2e0000002200 */
[----:B------:R-:W1:Y:S01]  /*0020*/  LDC R5, c[0x0][0x360] ;  /* 0x0000d800ff057b82 */ /* 0x000e620000000800 */
[----:B------:R-:W2:Y:S01]  /*0030*/  LDCU.64 UR8, c[0x0][0x390] ;  /* 0x00007200ff0877ac */ /* 0x000ea20008000a00 */
[----:B------:R-:W1:Y:S06]  /*0040*/  S2R R0, SR_TID.X ;  /* 0x0000000000007919 */ /* 0x000e6c0000002100 */
[----:B------:R-:W0:Y:S08]  /*0050*/  S2UR UR4, SR_CTAID.Y ;  /* 0x00000000000479c3 */ /* 0x000e300000002600 */
[----:B------:R-:W0:Y:S08]  /*0060*/  LDC R7, c[0x0][0x364] ;  /* 0x0000d900ff077b82 */ /* 0x000e300000000800 */
[----:B------:R-:W2:Y:S08]  /*0070*/  LDC.64 R2, c[0x0][0x380] ;  /* 0x0000e000ff027b82 */ /* 0x000eb00000000a00 */
[----:B------:R-:W1:Y:S01]  /*0080*/  S2UR UR6, SR_CTAID.X ;  /* 0x00000000000679c3 */ /* 0x000e620000002500 */
[----:B0-----:R-:W-:Y:S01]  /*0090*/  IMAD R7, R7, UR4, R4 ;  /* 0x0000000407077c24 */ /* 0x001fe2000f8e0204 */
[----:B------:R-:W0:Y:S03]  /*00a0*/  LDCU.64 UR4, c[0x0][0x358] ;  /* 0x00006b00ff0477ac */ /* 0x000e260008000a00 */
[----:B--2---:R-:W-:-:S04]  /*00b0*/  IMAD.WIDE.U32 R2, R7, UR8, R2 ;  /* 0x0000000807027c25 */ /* 0x004fc8000f8e0002 */
[----:B------:R-:W-:Y:S02]  /*00c0*/  IMAD R3, R7, UR9, R3 ;  /* 0x0000000907037c24 */ /* 0x000fe4000f8e0203 */
[----:B-1----:R-:W-:-:S04]  /*00d0*/  IMAD R5, R5, UR6, R0 ;  /* 0x0000000605057c24 */ /* 0x002fc8000f8e0200 */
[----:B------:R-:W-:Y:S02]  /*00e0*/  IMAD.WIDE R2, R5, 0x18, R2 ;  /* 0x0000001805027825 */ /* 0x000fe400078e0202 */
[----:B------:R-:W1:Y:S03]  /*00f0*/  LDC.64 R4, c[0x0][0x388] ;  /* 0x0000e200ff047b82 */ /* 0x000e660000000a00 */
[----:B0-----:R-:W2:Y:S04]  /*0100*/  LDG.E R6, desc[UR4][R2.64+0x8] ;  /* 0x0000080402067981 */ /* 0x001ea8000c1e1900 */
[----:B------:R-:W3:Y:S01]  /*0110*/  LDG.E R0, desc[UR4][R2.64] ;  /* 0x0000000402007981 */ /* 0x000ee2000c1e1900 */
[----:B-1----:R-:W-:Y:S01]  /*0120*/  IMAD.WIDE.U32 R4, R7, 0x4, R4 ;  /* 0x0000000407047825 */ /* 0x002fe200078e0004 */
[----:B--2---:R-:W-:-:S05]  /*0130*/  I2FP.F32.S32 R9, R6 ;  /* 0x0000000600097245 */ /* 0x004fca0000201400 */
[----:B---3--:R-:W-:-:S05]  /*0140*/  FMUL R9, R0, R9 ;  /* 0x0000000900097220 */ /* 0x008fca0000400000 */
[----:B------:R-:W-:Y:S01]  /*0150*/  REDG.E.ADD.F32.FTZ.RN.STRONG.GPU desc[UR4][R4.64], R9 ;  /* 0x00000009040079a6 */ /* 0x000fe2000c12f304 */
[----:B------:R-:W-:Y:S05]  /*0160*/  EXIT ;  /* 0x000000000000794d */ /* 0x000fea0003800000 */
.L_x_7:
        /* <DEDUP_REMOVED lines=9> */
.L_x_33:


//--------------------- .text._Z12init_neuronsPiPf --------------------------
	.section	.text._Z12init_neuronsPiPf,"ax",@progbits
	.align	128
        .global         _Z12init_neuronsPiPf
        .type           _Z12init_neuronsPiPf,@function
        .size           _Z12init_neuronsPiPf,(.L_x_34 - _Z12init_neuronsPiPf)
        .other          _Z12init_neuronsPiPf,@"STO_CUDA_ENTRY STV_DEFAULT"
_Z12init_neuronsPiPf:
.text._Z12init_neuronsPiPf:
[----:B------:R-:W-:Y:S01]  /*0000*/  LDC R1, c[0x0][0x37c] ;  /* 0x0000df00ff017b82 */ /* 0x000fe20000000800 */
[----:B------:R-:W0:Y:S07]  /*0010*/  S2R R0, SR_TID.X ;  /* 0x0000000000007919 */ /* 0x000e2e0000002100 */
[----:B------:R-:W0:Y:S01]  /*0020*/  S2UR UR6, SR_CTAID.X ;  /* 0x00000000000679c3 */ /* 0x000e220000002500 */
[----:B------:R-:W1:Y:S07]  /*0030*/  LDCU.64 UR4, c[0x0][0x358] ;  /* 0x00006b00ff0477ac */ /* 0x000e6e0008000a00 */
[----:B------:R-:W0:Y:S08]  /*0040*/  LDC R7, c[0x0][0x360] ;  /* 0x0000d800ff077b82 */ /* 0x000e300000000800 */
[----:B------:R-:W2:Y:S08]  /*0050*/  LDC.64 R2, c[0x0][0x380] ;  /* 0x0000e000ff027b82 */ /* 0x000eb00000000a00 */
[----:B------:R-:W3:Y:S01]  /*0060*/  LDC.64 R4, c[0x0][0x388] ;  /* 0x0000e200ff047b82 */ /* 0x000ee20000000a00 */
[----:B0-----:R-:W-:-:S04]  /*0070*/  IMAD R7, R7, UR6, R0 ;  /* 0x0000000607077c24 */ /* 0x001fc8000f8e0200 */
[----:B--2---:R-:W-:-:S05]  /*0080*/  IMAD.WIDE R2, R7, 0x4, R2 ;  /* 0x0000000407027825 */ /* 0x004fca00078e0202 */
[----:B-1----:R-:W-:Y:S01]  /*0090*/  STG.E desc[UR4][R2.64], RZ ;  /* 0x000000ff02007986 */ /* 0x002fe2000c101904 */
[----:B---3--:R-:W-:-:S05]  /*00a0*/  IMAD.WIDE R4, R7, 0x4, R4 ;  /* 0x0000000407047825 */ /* 0x008fca00078e0204 */
[----:B------:R-:W-:Y:S01]  /*00b0*/  STG.E desc[UR4][R4.64], RZ ;  /* 0x000000ff04007986 */ /* 0x000fe2000c101904 */
[----:B------:R-:W-:Y:S05]  /*00c0*/  EXIT ;  /* 0x000000000000794d */ /* 0x000fea0003800000 */
.L_x_8:
        /* <DEDUP_REMOVED lines=11> */
.L_x_34:


//--------------------- .text._Z13init_synapsesP7Synapsem17curandStateXORWOW --------------------------
	.section	.text._Z13init_synapsesP7Synapsem17curandStateXORWOW,"ax",@progbits
	.align	128
        .global         _Z13init_synapsesP7Synapsem17curandStateXORWOW
        .type           _Z13init_synapsesP7Synapsem17curandStateXORWOW,@function
        .size           _Z13init_synapsesP7Synapsem17curandStateXORWOW,(.L_x_35 - _Z13init_synapsesP7Synapsem17curandStateXORWOW)
        .other          _Z13init_synapsesP7Synapsem17curandStateXORWOW,@"STO_CUDA_ENTRY STV_DEFAULT"
_Z13init_synapsesP7Synapsem17curandStateXORWOW:
.text._Z13init_synapsesP7Synapsem17curandStateXORWOW:
[----:B------:R-:W0:Y:S01]  /*0000*/  LDC R1, c[0x0][0x37c] ;  /* 0x0000df00ff017b82 */ /* 0x000e220000000800 */
[----:B------:R-:W1:Y:S07]  /*0010*/  S2R R5, SR_TID.X ;  /* 0x0000000000057919 */ /* 0x000e6e0000002100 */
[----:B------:R-:W2:Y:S01]  /*0020*/  LDC.64 R6, c[0x0][0x398] ;  /* 0x0000e600ff067b82 */ /* 0x000ea20000000a00 */
[----:B0-----:R-:W-:Y:S01]  /*0030*/  VIADD R1, R1, 0xffffffd0 ;  /* 0xffffffd001017836 */ /* 0x001fe20000000000 */
[----:B------:R-:W0:Y:S01]  /*0040*/  LDCU UR9, c[0x0][0x394] ;  /* 0x00007280ff0977ac */ /* 0x000e220008000800 */
[----:B------:R-:W3:Y:S01]  /*0050*/  S2R R13, SR_TID.Y ;  /* 0x00000000000d7919 */ /* 0x000ee20000002200 */
[----:B------:R-:W-:Y:S01]  /*0060*/  BSSY.RECONVERGENT B0, `(.L_x_9) ;  /* 0x0000267000007945 */ /* 0x000fe20003800200 */
[----:B------:R-:W4:Y:S03]  /*0070*/  LDCU UR8, c[0x0][0x3a4] ;  /* 0x00007480ff0877ac */ /* 0x000f260008000800 */
[----:B------:R-:W5:Y:S01]  /*0080*/  LDC.64 R8, c[0x0][0x3a0] ;  /* 0x0000e800ff087b82 */ /* 0x000f620000000a00 */
[----:B------:R-:W0:Y:S07]  /*0090*/  LDCU.64 UR6, c[0x0][0x358] ;  /* 0x00006b00ff0677ac */ /* 0x000e2e0008000a00 */
[----:B------:R-:W1:Y:S08]  /*00a0*/  LDC.64 R10, c[0x0][0x3a8] ;  /* 0x0000ea00ff0a7b82 */ /* 0x000e700000000a00 */
[----:B------:R-:W4:Y:S01]  /*00b0*/  LDC.64 R14, c[0x0][0x3b8] ;  /* 0x0000ee00ff0e7b82 */ /* 0x000f220000000a00 */
[----:B--2---:R-:W-:Y:S07]  /*00c0*/  STL.64 [R1+0x8], R6 ;  /* 0x0000080601007387 */ /* 0x004fee0000100a00 */
[----:B------:R-:W2:Y:S01]  /*00d0*/  LDC R12, c[0x0][0x3b0] ;  /* 0x0000ec00ff0c7b82 */ /* 0x000ea20000000800 */
[----:B-----5:R-:W-:Y:S07]  /*00e0*/  STL.64 [R1+0x10], R8 ;  /* 0x0000100801007387 */ /* 0x020fee0000100a00 */
[----:B------:R-:W5:Y:S01]  /*00f0*/  S2UR UR4, SR_CTAID.X ;  /* 0x00000000000479c3 */ /* 0x000f620000002500 */
[----:B-1----:R-:W-:Y:S07]  /*0100*/  STL.64 [R1+0x18], R10 ;  /* 0x0000180a01007387 */ /* 0x002fee0000100a00 */
[----:B------:R-:W5:Y:S01]  /*0110*/  LDC R4, c[0x0][0x360] ;  /* 0x0000d800ff047b82 */ /* 0x000f620000000800 */
[----:B----4-:R-:W-:Y:S07]  /*0120*/  STL.64 [R1+0x28], R14 ;  /* 0x0000280e01007387 */ /* 0x010fee0000100a00 */
[----:B------:R-:W1:Y:S01]  /*0130*/  LDC.64 R2, c[0x0][0x390] ;  /* 0x0000e400ff027b82 */ /* 0x000e620000000a00 */
[----:B--2---:R-:W-:Y:S07]  /*0140*/  STL [R1+0x20], R12 ;  /* 0x0000200c01007387 */ /* 0x004fee0000100800 */
[----:B------:R-:W3:Y:S08]  /*0150*/  S2UR UR5, SR_CTAID.Y ;  /* 0x00000000000579c3 */ /* 0x000ef00000002600 */
[----:B------:R-:W3:Y:S01]  /*0160*/  LDC R0, c[0x0][0x364] ;  /* 0x0000d900ff007b82 */ /* 0x000ee20000000800 */
[----:B-----5:R-:W-:-:S05]  /*0170*/  IMAD R4, R4, UR4, R5 ;  /* 0x0000000404047c24 */ /* 0x020fca000f8e0205 */
[----:B------:R-:W-:Y:S01]  /*0180*/  ISETP.NE.AND P0, PT, R4, RZ, PT ;  /* 0x000000ff0400720c */ /* 0x000fe20003f05270 */
[----:B-1----:R1:W-:Y:S02]  /*0190*/  STL.64 [R1], R2 ;  /* 0x0000000201007387 */ /* 0x0023e40000100a00 */
[----:B-1----:R-:W-:Y:S02]  /*01a0*/  IMAD.U32 R3, RZ, RZ, UR8 ;  /* 0x00000008ff037e24 */ /* 0x002fe4000f8e00ff */
[----:B---3--:R-:W-:Y:S02]  /*01b0*/  IMAD R5, R0, UR5, R13 ;  /* 0x0000000500057c24 */ /* 0x008fe4000f8e020d */
[----:B0-----:R-:W-:Y:S02]  /*01c0*/  IMAD.U32 R0, RZ, RZ, UR9 ;  /* 0x00000009ff007e24 */ /* 0x001fe4000f8e00ff */
[----:B------:R-:W-:-:S04]  /*01d0*/  IMAD R2, R4, R5, R4 ;  /* 0x0000000504027224 */ /* 0x000fc800078e0204 */
[----:B------:R-:W-:Y:S05]  /*01e0*/  @!P0 BRA `(.L_x_10) ;  /* 0x0000002400388947 */ /* 0x000fea0003800000 */
[--C-:B------:R-:W-:Y:S01]  /*01f0*/  SHF.R.S32.HI R9, RZ, 0x1f, R2.reuse ;  /* 0x0000001fff097819 */ /* 0x100fe20000011402 */
[----:B------:R-:W-:Y:S02]  /*0200*/  IMAD.MOV.U32 R14, RZ, RZ, R2 ;  /* 0x000000ffff0e7224 */ /* 0x000fe400078e0002 */
[----:B------:R-:W-:-:S07]  /*0210*/  IMAD.MOV.U32 R12, RZ, RZ, RZ ;  /* 0x000000ffff0c7224 */ /* 0x000fce00078e00ff */
.L_x_19:
[----:B0-----:R-:W-:Y:S01]  /*0220*/  LOP3.LUT R2, R14, 0x3, RZ, 0xc0, !PT ;  /* 0x000000030e027812 */ /* 0x001fe200078ec0ff */
[----:B------:R-:W-:Y:S03]  /*0230*/  BSSY.RECONVERGENT B1, `(.L_x_11) ;  /* 0x0000243000017945 */ /* 0x000fe60003800200 */
[----:B------:R-:W-:-:S04]  /*0240*/  ISETP.NE.U32.AND P0, PT, R2, RZ, PT ;  /* 0x000000ff0200720c */ /* 0x000fc80003f05070 */
[----:B------:R-:W-:-:S13]  /*0250*/  ISETP.NE.AND.EX P0, PT, RZ, RZ, PT, P0 ;  /* 0x000000ffff00720c */ /* 0x000fda0003f05300 */
[----:B------:R-:W-:Y:S05]  /*0260*/  @!P0 BRA `(.L_x_12) ;  /* 0x0000002000fc8947 */ /* 0x000fea0003800000 */
[----:B------:R-:W0:Y:S01]  /*0270*/  LDC.64 R10, c[0x4][0x10] ;  /* 0x01000400ff0a7b82 */ /* 0x000e220000000a00 */
[----:B------:R-:W-:Y:S01]  /*0280*/  IMAD.MOV.U32 R0, RZ, RZ, RZ ;  /* 0x000000ffff007224 */ /* 0x000fe200078e00ff */
[----:B------:R-:W-:Y:S01]  /*0290*/  CS2R R2, SRZ ;  /* 0x0000000000027805 */ /* 0x000fe2000001ff00 */
[----:B------:R-:W-:Y:S01]  /*02a0*/  IMAD.MOV.U32 R8, RZ, RZ, RZ ;  /* 0x000000ffff087224 */ /* 0x000fe200078e00ff */
[----:B------:R-:W-:Y:S01]  /*02b0*/  CS2R R6, SRZ ;  /* 0x0000000000067805 */ /* 0x000fe2000001ff00 */
[----:B0-----:R-:W-:-:S07]  /*02c0*/  IMAD.WIDE.U32 R10, R12, 0xc80, R10 ;  /* 0x00000c800c0a7825 */ /* 0x001fce00078e000a */
.L_x_14:
[----:B------:R-:W-:-:S06]  /*02d0*/  IMAD R13, R8, 0x4, R1 ;  /* 0x00000004080d7824 */ /* 0x000fcc00078e0201 */
[----:B------:R-:W5:Y:S01]  /*02e0*/  LDL R13, [R13+0x4] ;  /* 0x000004000d0d7983 */ /* 0x000f620000100800 */
[----:B------:R-:W-:-:S05]  /*02f0*/  UMOV UR4, URZ ;  /* 0x000000ff00047c82 */ /* 0x000fca0008000000 */
.L_x_13:
[----:B-----5:R-:W-:Y:S01]  /*0300*/  SHF.R.U32.HI R20, RZ, UR4, R13 ;  /* 0x00000004ff147c19 */ /* 0x020fe2000801160d */
[----:B------:R-:W-:-:S03]  /*0310*/  IMAD.SHL.U32 R15, R8, 0x20, RZ ;  /* 0x00000020080f7824 */ /* 0x000fc600078e00ff */
[----:B------:R-:W-:Y:S01]  /*0320*/  LOP3.LUT R16, R20, 0x1, RZ, 0xc0, !PT ;  /* 0x0000000114107812 */ /* 0x000fe200078ec0ff */
[----:B------:R-:W-:-:S03]  /*0330*/  VIADD R15, R15, UR4 ;  /* 0x000000040f0f7c36 */ /* 0x000fc60008000000 */
[----:B------:R-:W-:Y:S01]  /*0340*/  ISETP.NE.U32.AND P0, PT, R16, 0x1, PT ;  /* 0x000000011000780c */ /* 0x000fe20003f05070 */
[----:B------:R-:W-:-:S03]  /*0350*/  IMAD R15, R15, 0x5, RZ ;  /* 0x000000050f0f7824 */ /* 0x000fc600078e02ff */
[----:B------:R-:W-:Y:S01]  /*0360*/  R2P PR, R20, 0x7e ;  /* 0x0000007e14007804 */ /* 0x000fe20000000000 */
[----:B------:R-:W-:-:S08]  /*0370*/  IMAD.WIDE.U32 R16, R15, 0x4, R10 ;  /* 0x000000040f107825 */ /* 0x000fd000078e000a */
[----:B------:R-:W2:Y:S04]  /*0380*/  @!P0 LDG.E R15, desc[UR6][R16.64] ;  /* 0x00000006100f8981 */ /* 0x000ea8000c1e1900 */
[----:B------:R-:W3:Y:S04]  /*0390*/  @P1 LDG.E R19, desc[UR6][R16.64+0x14] ;  /* 0x0000140610131981 */ /* 0x000ee8000c1e1900 */
[----:B------:R-:W4:Y:S04]  /*03a0*/  @!P0 LDG.E R18, desc[UR6][R16.64+0x10] ;  /* 0x0000100610128981 */ /* 0x000f28000c1e1900 */
[----:B------:R-:W4:Y:S04]  /*03b0*/  @P2 LDG.E R21, desc[UR6][R16.64+0x28] ;  /* 0x0000280610152981 */ /* 0x000f28000c1e1900 */
[----:B------:R-:W4:Y:S04]  /*03c0*/  @P1 LDG.E R22, desc[UR6][R16.64+0x24] ;  /* 0x0000240610161981 */ /* 0x000f28000c1e1900 */
[----:B------:R-:W4:Y:S04]  /*03d0*/  @P3 LDG.E R23, desc[UR6][R16.64+0x3c] ;  /* 0x00003c0610173981 */ /* 0x000f28000c1e1900 */
[----:B------:R-:W4:Y:S04]  /*03e0*/  @P2 LDG.E R24, desc[UR6][R16.64+0x38] ;  /* 0x0000380610182981 */ /* 0x000f28000c1e1900 */
[----:B------:R-:W4:Y:S04]  /*03f0*/  @P4 LDG.E R25, desc[UR6][R16.64+0x50] ;  /* 0x0000500610194981 */ /* 0x000f28000c1e1900 */
[----:B------:R-:W4:Y:S01]  /*0400*/  @P5 LDG.E R27, desc[UR6][R16.64+0x64] ;  /* 0x00006406101b5981 */ /* 0x000f22000c1e1900 */
[----:B--2---:R-:W-:-:S03]  /*0410*/  @!P0 LOP3.LUT R0, R0, R15, RZ, 0x3c, !PT ;  /* 0x0000000f00008212 */ /* 0x004fc600078e3cff */
[----:B------:R-:W2:Y:S01]  /*0420*/  @!P0 LDG.E R15, desc[UR6][R16.64+0x4] ;  /* 0x00000406100f8981 */ /* 0x000ea2000c1e1900 */
[----:B---3--:R-:W-:-:S03]  /*0430*/  @P1 LOP3.LUT R0, R0, R19, RZ, 0x3c, !PT ;  /* 0x0000001300001212 */ /* 0x008fc600078e3cff */
[----:B------:R-:W3:Y:S01]  /*0440*/  @!P0 LDG.E R19, desc[UR6][R16.64+0xc] ;  /* 0x00000c0610138981 */ /* 0x000ee2000c1e1900 */
[----:B----4-:R-:W-:-:S03]  /*0450*/  @!P0 LOP3.LUT R3, R3, R18, RZ, 0x3c, !PT ;  /* 0x0000001203038212 */ /* 0x010fc600078e3cff */
[----:B------:R-:W4:Y:S01]  /*0460*/  @!P0 LDG.E R18, desc[UR6][R16.64+0x8] ;  /* 0x0000080610128981 */ /* 0x000f22000c1e1900 */
[----:B------:R-:W-:-:S03]  /*0470*/  @P2 LOP3.LUT R0, R0, R21, RZ, 0x3c, !PT ;  /* 0x0000001500002212 */ /* 0x000fc600078e3cff */
[----:B------:R-:W4:Y:S01]  /*0480*/  @P1 LDG.E R21, desc[UR6][R16.64+0x18] ;  /* 0x0000180610151981 */ /* 0x000f22000c1e1900 */
[----:B------:R-:W-:-:S03]  /*0490*/  @P1 LOP3.LUT R3, R3, R22, RZ, 0x3c, !PT ;  /* 0x0000001603031212 */ /* 0x000fc600078e3cff */
[----:B------:R-:W4:Y:S01]  /*04a0*/  @P1 LDG.E R22, desc[UR6][R16.64+0x1c] ;  /* 0x00001c0610161981 */ /* 0x000f22000c1e1900 */
[----:B------:R-:W-:-:S03]  /*04b0*/  @P3 LOP3.LUT R0, R0, R23, RZ, 0x3c, !PT ;  /* 0x0000001700003212 */ /* 0x000fc600078e3cff */
[----:B------:R-:W4:Y:S01]  /*04c0*/  @P1 LDG.E R23, desc[UR6][R16.64+0x20] ;  /* 0x0000200610171981 */ /* 0x000f22000c1e1900 */
[----:B------:R-:W-:-:S03]  /*04d0*/  @P2 LOP3.LUT R3, R3, R24, RZ, 0x3c, !PT ;  /* 0x0000001803032212 */ /* 0x000fc600078e3cff */
[----:B------:R-:W4:Y:S01]  /*04e0*/  @P3 LDG.E R24, desc[UR6][R16.64+0x4c] ;  /* 0x00004c0610183981 */ /* 0x000f22000c1e1900 */
[----:B--2---:R-:W-:-:S03]  /*04f0*/  @!P0 LOP3.LUT R6, R6, R15, RZ, 0x3c, !PT ;  /* 0x0000000f06068212 */ /* 0x004fc600078e3cff */
[----:B------:R-:W2:Y:S01]  /*0500*/  @P2 LDG.E R15, desc[UR6][R16.64+0x2c] ;  /* 0x00002c06100f2981 */ /* 0x000ea2000c1e1900 */
[----:B---3--:R-:W-:-:S03]  /*0510*/  @!P0 LOP3.LUT R2, R2, R19, RZ, 0x3c, !PT ;  /* 0x0000001302028212 */ /* 0x008fc600078e3cff */
[----:B------:R-:W3:Y:S01]  /*0520*/  @P2 LDG.E R19, desc[UR6][R16.64+0x34] ;  /* 0x0000340610132981 */ /* 0x000ee2000c1e1900 */
[----:B----4-:R-:W-:-:S03]  /*0530*/  @!P0 LOP3.LUT R7, R7, R18, RZ, 0x3c, !PT ;  /* 0x0000001207078212 */ /* 0x010fc600078e3cff */
[----:B------:R-:W4:Y:S01]  /*0540*/  @P2 LDG.E R18, desc[UR6][R16.64+0x30] ;  /* 0x0000300610122981 */ /* 0x000f22000c1e1900 */
        /* <DEDUP_REMOVED lines=10> */
[----:B--2---:R-:W-:-:S03]  /*05f0*/  @P2 LOP3.LUT R6, R6, R15, RZ, 0x3c, !PT ;  /* 0x0000000f06062212 */ /* 0x004fc600078e3cff */
[----:B------:R-:W2:Y:S01]  /*0600*/  @P4 LDG.E R15, desc[UR6][R16.64+0x54] ;  /* 0x00005406100f4981 */ /* 0x000ea2000c1e1900 */
[----:B---3--:R-:W-:-:S03]  /*0610*/  @P2 LOP3.LUT R2, R2, R19, RZ, 0x3c, !PT ;  /* 0x0000001302022212 */ /* 0x008fc600078e3cff */
[----:B------:R-:W3:Y:S01]  /*0620*/  @P4 LDG.E R19, desc[UR6][R16.64+0x5c] ;  /* 0x00005c0610134981 */ /* 0x000ee2000c1e1900 */
[----:B----4-:R-:W-:-:S03]  /*0630*/  @P2 LOP3.LUT R7, R7, R18, RZ, 0x3c, !PT ;  /* 0x0000001207072212 */ /* 0x010fc600078e3cff */
        /* <DEDUP_REMOVED lines=9> */
[----:B------:R-:W-:Y:S02]  /*06d0*/  LOP3.LUT P0, RZ, R20, 0x80, RZ, 0xc0, !PT ;  /* 0x0000008014ff7812 */ /* 0x000fe4000780c0ff */
[----:B------:R-:W-:-:S04]  /*06e0*/  @P5 LOP3.LUT R0, R0, R27, RZ, 0x3c, !PT ;  /* 0x0000001b00005212 */ /* 0x000fc800078e3cff */
[----:B------:R-:W-:-:S07]  /*06f0*/  @P6 LOP3.LUT R0, R0, R25, RZ, 0x3c, !PT ;  /* 0x0000001900006212 */ /* 0x000fce00078e3cff */
[----:B------:R-:W4:Y:S04]  /*0700*/  @P0 LDG.E R25, desc[UR6][R16.64+0x8c] ;  /* 0x00008c0610190981 */ /* 0x000f28000c1e1900 */
        /* <DEDUP_REMOVED lines=15> */
[----:B------:R-:W-:Y:S02]  /*0800*/  @P0 LOP3.LUT R0, R0, R25, RZ, 0x3c, !PT ;  /* 0x0000001900000212 */ /* 0x000fe400078e3cff */
[----:B--2---:R-:W-:Y:S02]  /*0810*/  @P6 LOP3.LUT R6, R6, R15, RZ, 0x3c, !PT ;  /* 0x0000000f06066212 */ /* 0x004fe400078e3cff */
[----:B---3--:R-:W-:Y:S02]  /*0820*/  @P6 LOP3.LUT R2, R2, R19, RZ, 0x3c, !PT ;  /* 0x0000001302026212 */ /* 0x008fe400078e3cff */
[----:B----4-:R-:W-:Y:S02]  /*0830*/  @P6 LOP3.LUT R7, R7, R18, RZ, 0x3c, !PT ;  /* 0x0000001207076212 */ /* 0x010fe400078e3cff */
[----:B------:R-:W-:Y:S02]  /*0840*/  @P0 LOP3.LUT R6, R6, R21, RZ, 0x3c, !PT ;  /* 0x0000001506060212 */ /* 0x000fe400078e3cff */
[----:B------:R-:W-:-:S02]  /*0850*/  @P6 LOP3.LUT R3, R3, R22, RZ, 0x3c, !PT ;  /* 0x0000001603036212 */ /* 0x000fc400078e3cff */
[----:B------:R-:W-:Y:S02]  /*0860*/  @P0 LOP3.LUT R2, R2, R23, RZ, 0x3c, !PT ;  /* 0x0000001702020212 */ /* 0x000fe400078e3cff */
[----:B------:R-:W-:Y:S02]  /*0870*/  @P0 LOP3.LUT R3, R3, R26, RZ, 0x3c, !PT ;  /* 0x0000001a03030212 */ /* 0x000fe400078e3cff */
[----:B------:R-:W-:Y:S02]  /*0880*/  @P0 LOP3.LUT R7, R7, R24, RZ, 0x3c, !PT ;  /* 0x0000001807070212 */ /* 0x000fe400078e3cff */
[----:B------:R-:W-:-:S13]  /*0890*/  R2P PR, R20.B1, 0x7f ;  /* 0x0000007f14007804 */ /* 0x000fda0000001000 */
[----:B------:R-:W2:Y:S04]  /*08a0*/  @P0 LDG.E R15, desc[UR6][R16.64+0xa0] ;  /* 0x0000a006100f0981 */ /* 0x000ea8000c1e1900 */
[----:B------:R-:W3:Y:S04]  /*08b0*/  @P1 LDG.E R19, desc[UR6][R16.64+0xb4] ;  /* 0x0000b40610131981 */ /* 0x000ee8000c1e1900 */
[----:B------:R-:W4:Y:S04]  /*08c0*/  @P0 LDG.E R22, desc[UR6][R16.64+0xa8] ;  /* 0x0000a80610160981 */ /* 0x000f28000c1e1900 */
[----:B------:R-:W4:Y:S04]  /*08d0*/  @P0 LDG.E R21, desc[UR6][R16.64+0xac] ;  /* 0x0000ac0610150981 */ /* 0x000f28000c1e1900 */
[----:B------:R-:W4:Y:S04]  /*08e0*/  @P0 LDG.E R24, desc[UR6][R16.64+0xb0] ;  /* 0x0000b00610180981 */ /* 0x000f28000c1e1900 */
[----:B------:R-:W4:Y:S04]  /*08f0*/  @P2 LDG.E R23, desc[UR6][R16.64+0xc8] ;  /* 0x0000c80610172981 */ /* 0x000f28000c1e1900 */
[----:B------:R-:W4:Y:S04]  /*0900*/  @P3 LDG.E R25, desc[UR6][R16.64+0xdc] ;  /* 0x0000dc0610193981 */ /* 0x000f28000c1e1900 */
[----:B------:R-:W4:Y:S04]  /*0910*/  @P1 LDG.E R18, desc[UR6][R16.64+0xbc] ;  /* 0x0000bc0610121981 */ /* 0x000f28000c1e1900 */
        /* <DEDUP_REMOVED lines=18> */
[----:B---3--:R-:W-:Y:S02]  /*0a40*/  @P0 LOP3.LUT R6, R6, R19, RZ, 0x3c, !PT ;  /* 0x0000001306060212 */ /* 0x008fe400078e3cff */
[----:B------:R-:W-:Y:S01]  /*0a50*/  LOP3.LUT P0, RZ, R20, 0x8000, RZ, 0xc0, !PT ;  /* 0x0000800014ff7812 */ /* 0x000fe2000780c0ff */
[----:B------:R-:W3:Y:S01]  /*0a60*/  @P1 LDG.E R19, desc[UR6][R16.64+0xc0] ;  /* 0x0000c00610131981 */ /* 0x000ee2000c1e1900 */
[----:B--2---:R-:W-:-:S03]  /*0a70*/  @P1 LOP3.LUT R6, R6, R15, RZ, 0x3c, !PT ;  /* 0x0000000f06061212 */ /* 0x004fc600078e3cff */
[----:B------:R-:W2:Y:S04]  /*0a80*/  @P1 LDG.E R20, desc[UR6][R16.64+0xc4] ;  /* 0x0000c40610141981 */ /* 0x000ea8000c1e1900 */
[----:B------:R-:W2:Y:S01]  /*0a90*/  @P3 LDG.E R15, desc[UR6][R16.64+0xe0] ;  /* 0x0000e006100f3981 */ /* 0x000ea2000c1e1900 */
[----:B------:R-:W-:Y:S02]  /*0aa0*/  @P4 LOP3.LUT R0, R0, R27, RZ, 0x3c, !PT ;  /* 0x0000001b00004212 */ /* 0x000fe400078e3cff */
[----:B----4-:R-:W-:Y:S01]  /*0ab0*/  @P2 LOP3.LUT R6, R6, R21, RZ, 0x3c, !PT ;  /* 0x0000001506062212 */ /* 0x010fe200078e3cff */
[----:B------:R-:W4:Y:S01]  /*0ac0*/  @P0 LDG.E R26, desc[UR6][R16.64+0x13c] ;  /* 0x00013c06101a0981 */ /* 0x000f22000c1e1900 */
[----:B------:R-:W-:-:S03]  /*0ad0*/  @P5 LOP3.LUT R0, R0, R29, RZ, 0x3c, !PT ;  /* 0x0000001d00005212 */ /* 0x000fc600078e3cff */
[----:B------:R-:W4:Y:S01]  /*0ae0*/  @P4 LDG.E R21, desc[UR6][R16.64+0xf4] ;  /* 0x0000f40610154981 */ /* 0x000f22000c1e1900 */
[----:B------:R-:W-:-:S03]  /*0af0*/  @P2 LOP3.LUT R7, R7, R22, RZ, 0x3c, !PT ;  /* 0x0000001607072212 */ /* 0x000fc600078e3cff */
[----:B------:R-:W4:Y:S01]  /*0b00*/  @P4 LDG.E R22, desc[UR6][R16.64+0xf8] ;  /* 0x0000f80610164981 */ /* 0x000f22000c1e1900 */
[----:B------:R-:W-:Y:S02]  /*0b10*/  @P6 LOP3.LUT R0, R0, R25, RZ, 0x3c, !PT ;  /* 0x0000001900006212 */ /* 0x000fe400078e3cff */
[----:B------:R-:W-:Y:S01]  /*0b20*/  @P3 LOP3.LUT R7, R7, R18, RZ, 0x3c, !PT ;  /* 0x0000001207073212 */ /* 0x000fe200078e3cff */
[----:B------:R-:W4:Y:S04]  /*0b30*/  @P0 LDG.E R25, desc[UR6][R16.64+0x12c] ;  /* 0x00012c0610190981 */ /* 0x000f28000c1e1900 */
[----:B------:R-:W4:Y:S01]  /*0b40*/  @P5 LDG.E R18, desc[UR6][R16.64+0x10c] ;  /* 0x00010c0610125981 */ /* 0x000f22000c1e1900 */
[----:B---3--:R-:W-:-:S03]  /*0b50*/  @P1 LOP3.LUT R2, R2, R19, RZ, 0x3c, !PT ;  /* 0x0000001302021212 */ /* 0x008fc600078e3cff */
[----:B------:R-:W3:Y:S01]  /*0b60*/  @P3 LDG.E R19, desc[UR6][R16.64+0xe8] ;  /* 0x0000e80610133981 */ /* 0x000ee2000c1e1900 */
[----:B--2---:R-:W-:-:S03]  /*0b70*/  @P1 LOP3.LUT R3, R3, R20, RZ, 0x3c, !PT ;  /* 0x0000001403031212 */ /* 0x004fc600078e3cff */
[----:B------:R-:W2:Y:S01]  /*0b80*/  @P3 LDG.E R20, desc[UR6][R16.64+0xec] ;  /* 0x0000ec0610143981 */ /* 0x000ea2000c1e1900 */
[----:B------:R-:W-:Y:S02]  /*0b90*/  @P2 LOP3.LUT R3, R3, R24, RZ, 0x3c, !PT ;  /* 0x0000001803032212 */ /* 0x000fe400078e3cff */
[----:B------:R-:W-:Y:S01]  /*0ba0*/  @P3 LOP3.LUT R6, R6, R15, RZ, 0x3c, !PT ;  /* 0x0000000f06063212 */ /* 0x000fe200078e3cff */
[----:B------:R-:W2:Y:S01]  /*0bb0*/  @P4 LDG.E R24, desc[UR6][R16.64+0x100] ;  /* 0x0001000610184981 */ /* 0x000ea2000c1e1900 */
[----:B------:R-:W-:-:S03]  /*0bc0*/  @P2 LOP3.LUT R2, R2, R23, RZ, 0x3c, !PT ;  /* 0x0000001702022212 */ /* 0x000fc600078e3cff */
[----:B------:R-:W2:Y:S04]  /*0bd0*/  @P5 LDG.E R15, desc[UR6][R16.64+0x108] ;  /* 0x00010806100f5981 */ /* 0x000ea8000c1e1900 */
[----:B------:R-:W2:Y:S01]  /*0be0*/  @P4 LDG.E R23, desc[UR6][R16.64+0xfc] ;  /* 0x0000fc0610174981 */ /* 0x000ea2000c1e1900 */
[----:B----4-:R-:W-:Y:S02]  /*0bf0*/  @P4 LOP3.LUT R6, R6, R21, RZ, 0x3c, !PT ;  /* 0x0000001506064212 */ /* 0x010fe400078e3cff */
[----:B------:R-:W-:Y:S01]  /*0c00*/  @P4 LOP3.LUT R7, R7, R22, RZ, 0x3c, !PT ;  /* 0x0000001607074212 */ /* 0x000fe200078e3cff */
[----:B------:R-:W4:Y:S01]  /*0c10*/  @P6 LDG.E R21, desc[UR6][R16.64+0x11c] ;  /* 0x00011c0610156981 */ /* 0x000f22000c1e1900 */
[----:B------:R-:W-:-:S03]  /*0c20*/  @P0 LOP3.LUT R0, R0, R25, RZ, 0x3c, !PT ;  /* 0x0000001900000212 */ /* 0x000fc600078e3cff */
[----:B------:R-:W4:Y:S01]  /*0c30*/  @P6 LDG.E R22, desc[UR6][R16.64+0x120] ;  /* 0x0001200610166981 */ /* 0x000f22000c1e1900 */
[----:B------:R-:W-:-:S03]  /*0c40*/  @P5 LOP3.LUT R7, R7, R18, RZ, 0x3c, !PT ;  /* 0x0000001207075212 */ /* 0x000fc600078e3cff */
[----:B------:R-:W4:Y:S04]  /*0c50*/  @P0 LDG.E R18, desc[UR6][R16.64+0x134] ;  /* 0x0001340610120981 */ /* 0x000f28000c1e1900 */
[----:B------:R-:W4:Y:S01]  /*0c60*/  @P0 LDG.E R25, desc[UR6][R16.64+0x138] ;  /* 0x0001380610190981 */ /* 0x000f22000c1e1900 */
[----:B---3--:R-:W-:-:S03]  /*0c70*/  @P3 LOP3.LUT R2, R2, R19, RZ, 0x3c, !PT ;  /* 0x0000001302023212 */ /* 0x008fc600078e3cff */
[----:B------:R-:W3:Y:S01]  /*0c80*/  @P5 LDG.E R19, desc[UR6][R16.64+0x110] ;  /* 0x0001100610135981 */ /* 0x000ee2000c1e1900 */
[----:B--2---:R-:W-:-:S03]  /*0c90*/  @P3 LOP3.LUT R3, R3, R20, RZ, 0x3c, !PT ;  /* 0x0000001403033212 */ /* 0x004fc600078e3cff */
[----:B------:R-:W2:Y:S01]  /*0ca0*/  @P5 LDG.E R20, desc[UR6][R16.64+0x114] ;  /* 0x0001140610145981 */ /* 0x000ea2000c1e1900 */
[----:B------:R-:W-:-:S03]  /*0cb0*/  @P4 LOP3.LUT R3, R3, R24, RZ, 0x3c, !PT ;  /* 0x0000001803034212 */ /* 0x000fc600078e3cff */
[----:B------:R-:W2:Y:S01]  /*0cc0*/  @P6 LDG.E R24, desc[UR6][R16.64+0x128] ;  /* 0x0001280610186981 */ /* 0x000ea2000c1e1900 */
[----:B------:R-:W-:-:S03]  /*0cd0*/  @P5 LOP3.LUT R6, R6, R15, RZ, 0x3c, !PT ;  /* 0x0000000f06065212 */ /* 0x000fc600078e3cff */
[----:B------:R-:W2:Y:S01]  /*0ce0*/  @P6 LDG.E R15, desc[UR6][R16.64+0x124] ;  /* 0x00012406100f6981 */ /* 0x000ea2000c1e1900 */
[----:B------:R-:W-:-:S03]  /*0cf0*/  @P4 LOP3.LUT R2, R2, R23, RZ, 0x3c, !PT ;  /* 0x0000001702024212 */ /* 0x000fc600078e3cff */
[----:B------:R-:W2:Y:S01]  /*0d00*/  @P0 LDG.E R23, desc[UR6][R16.64+0x130] ;  /* 0x0001300610170981 */ /* 0x000ea2000c1e1900 */
[----:B------:R-:W-:-:S04]  /*0d10*/  UIADD3 UR4, UPT, UPT, UR4, 0x10, URZ ;  /* 0x0000001004047890 */ /* 0x000fc8000fffe0ff */
[----:B------:R-:W-:Y:S01]  /*0d20*/  UISETP.NE.AND UP0, UPT, UR4, 0x20, UPT ;  /* 0x000000200400788c */ /* 0x000fe2000bf05270 */
[----:B----4-:R-:W-:Y:S02]  /*0d30*/  @P6 LOP3.LUT R6, R6, R21, RZ, 0x3c, !PT ;  /* 0x0000001506066212 */ /* 0x010fe400078e3cff */
[----:B------:R-:W-:-:S04]  /*0d40*/  @P6 LOP3.LUT R7, R7, R22, RZ, 0x3c, !PT ;  /* 0x0000001607076212 */ /* 0x000fc800078e3cff */
[----:B------:R-:W-:Y:S02]  /*0d50*/  @P0 LOP3.LUT R7, R7, R18, RZ, 0x3c, !PT ;  /* 0x0000001207070212 */ /* 0x000fe400078e3cff */
[----:B---3--:R-:W-:Y:S02]  /*0d60*/  @P5 LOP3.LUT R2, R2, R19, RZ, 0x3c, !PT ;  /* 0x0000001302025212 */ /* 0x008fe400078e3cff */
[----:B--2---:R-:W-:-:S04]  /*0d70*/  @P5 LOP3.LUT R3, R3, R20, RZ, 0x3c, !PT ;  /* 0x0000001403035212 */ /* 0x004fc800078e3cff */
[----:B------:R-:W-:Y:S02]  /*0d80*/  @P6 LOP3.LUT R3, R3, R24, RZ, 0x3c, !PT ;  /* 0x0000001803036212 */ /* 0x000fe400078e3cff */
[----:B------:R-:W-:Y:S02]  /*0d90*/  @P6 LOP3.LUT R2, R2, R15, RZ, 0x3c, !PT ;  /* 0x0000000f02026212 */ /* 0x000fe400078e3cff */
[----:B------:R-:W-:Y:S02]  /*0da0*/  @P0 LOP3.LUT R3, R3, R26, RZ, 0x3c, !PT ;  /* 0x0000001a03030212 */ /* 0x000fe400078e3cff */
[----:B------:R-:W-:Y:S02]  /*0db0*/  @P0 LOP3.LUT R6, R6, R23, RZ, 0x3c, !PT ;  /* 0x0000001706060212 */ /* 0x000fe400078e3cff */
[----:B------:R-:W-:Y:S01]  /*0dc0*/  @P0 LOP3.LUT R2, R2, R25, RZ, 0x3c, !PT ;  /* 0x0000001902020212 */ /* 0x000fe200078e3cff */
[----:B------:R-:W-:Y:S06]  /*0dd0*/  BRA.U UP0, `(.L_x_13) ;  /* 0xfffffff500487547 */ /* 0x000fec000b83ffff */
[----:B------:R-:W-:-:S05]  /*0de0*/  VIADD R8, R8, 0x1 ;  /* 0x0000000108087836 */ /* 0x000fca0000000000 */
[----:B------:R-:W-:-:S13]  /*0df0*/  ISETP.NE.AND P0, PT, R8, 0x5, PT ;  /* 0x000000050800780c */ /* 0x000fda0003f05270 */
[----:B------:R-:W-:Y:S05]  /*0e00*/  @P0 BRA `(.L_x_14) ;  /* 0xfffffff400300947 */ /* 0x000fea000383ffff */
[----:B------:R-:W-:Y:S01]  /*0e10*/  LOP3.LUT R8, R14, 0x3, RZ, 0xc0, !PT ;  /* 0x000000030e087812 */ /* 0x000fe200078ec0ff */
[----:B------:R0:W-:Y:S03]  /*0e20*/  STL.64 [R1+0x8], R6 ;  /* 0x0000080601007387 */ /* 0x0001e60000100a00 */
[----:B------:R-:W-:Y:S01]  /*0e30*/  ISETP.NE.U32.AND P0, PT, R8, 0x1, PT ;  /* 0x000000010800780c */ /* 0x000fe20003f05070 */
[----:B------:R0:W-:Y:S03]  /*0e40*/  STL.64 [R1+0x10], R2 ;  /* 0x0000100201007387 */ /* 0x0001e60000100a00 */
[----:B------:R-:W-:Y:S01]  /*0e50*/  ISETP.NE.AND.EX P0, PT, RZ, RZ, PT, P0 ;  /* 0x000000ffff00720c */ /* 0x000fe20003f05300 */
[----:B------:R0:W-:-:S12]  /*0e60*/  STL [R1+0x4], R0 ;  /* 0x0000040001007387 */ /* 0x0001d80000100800 */
[----:B0-----:R-:W-:Y:S05]  /*0e70*/  @!P0 BRA `(.L_x_12) ;  /* 0x0000001400f88947 */ /* 0x001fea0003800000 */
[----:B------:R-:W-:Y:S01]  /*0e80*/  UMOV UR4, URZ ;  /* 0x000000ff00047c82 */ /* 0x000fe20008000000 */
[----:B------:R-:W-:Y:S01]  /*0e90*/  IMAD.MOV.U32 R0, RZ, RZ, RZ ;  /* 0x000000ffff007224 */ /* 0x000fe200078e00ff */
[----:B------:R-:W-:Y:S01]  /*0ea0*/  CS2R R6, SRZ ;  /* 0x0000000000067805 */ /* 0x000fe2000001ff00 */
[----:B------:R-:W-:Y:S02]  /*0eb0*/  IMAD.MOV.U32 R8, RZ, RZ, RZ ;  /* 0x000000ffff087224 */ /* 0x000fe400078e00ff */
[----:B------:R-:W-:Y:S02]  /*0ec0*/  IMAD.MOV.U32 R2, RZ, RZ, RZ ;  /* 0x000000ffff027224 */ /* 0x000fe400078e00ff */
[----:B------:R-:W-:-:S07]  /*0ed0*/  IMAD.U32 R3, RZ, RZ, UR4 ;  /* 0x00000004ff037e24 */ /* 0x000fce000f8e00ff */
.L_x_16:
[----:B------:R-:W-:-:S06]  /*0ee0*/  IMAD R13, R8, 0x4, R1 ;  /* 0x00000004080d7824 */ /* 0x000fcc00078e0201 */
[----:B------:R-:W5:Y:S01]  /*0ef0*/  LDL R13, [R13+0x4] ;  /* 0x000004000d0d7983 */ /* 0x000f620000100800 */
[----:B------:R-:W-:-:S05]  /*0f00*/  UMOV UR4, URZ ;  /* 0x000000ff00047c82 */ /* 0x000fca0008000000 */
.L_x_15:
        /* <DEDUP_REMOVED lines=180> */
[----:B------:R0:W-:Y:S03]  /*1a50*/  STL [R1+0x4], R0 ;  /* 0x0000040001007387 */ /* 0x0001e60000100800 */
[----:B------:R-:W-:Y:S01]  /*1a60*/  ISETP.NE.AND.EX P0, PT, RZ, RZ, PT, P0 ;  /* 0x000000ffff00720c */ /* 0x000fe20003f05300 */
[----:B------:R0:W-:-:S12]  /*1a70*/  STL.64 [R1+0x10], R2 ;  /* 0x0000100201007387 */ /* 0x0001d80000100a00 */
[----:B0-----:R-:W-:Y:S05]  /*1a80*/  @P0 BRA `(.L_x_12) ;  /* 0x0000000800f40947 */ /* 0x001fea0003800000 */
[----:B------:R-:W-:Y:S01]  /*1a90*/  UMOV UR4, URZ ;  /* 0x000000ff00047c82 */ /* 0x000fe20008000000 */
[----:B------:R-:W-:Y:S01]  /*1aa0*/  IMAD.MOV.U32 R0, RZ, RZ, RZ ;  /* 0x000000ffff007224 */ /* 0x000fe200078e00ff */
[----:B------:R-:W-:Y:S01]  /*1ab0*/  CS2R R6, SRZ ;  /* 0x0000000000067805 */ /* 0x000fe2000001ff00 */
[----:B------:R-:W-:Y:S02]  /*1ac0*/  IMAD.MOV.U32 R8, RZ, RZ, RZ ;  /* 0x000000ffff087224 */ /* 0x000fe400078e00ff */
[----:B------:R-:W-:Y:S02]  /*1ad0*/  IMAD.MOV.U32 R2, RZ, RZ, RZ ;  /* 0x000000ffff027224 */ /* 0x000fe400078e00ff */
[----:B------:R-:W-:-:S07]  /*1ae0*/  IMAD.U32 R3, RZ, RZ, UR4 ;  /* 0x00000004ff037e24 */ /* 0x000fce000f8e00ff */
.L_x_18:
[----:B------:R-:W-:-:S06]  /*1af0*/  IMAD R13, R8, 0x4, R1 ;  /* 0x00000004080d7824 */ /* 0x000fcc00078e0201 */
[----:B------:R-:W5:Y:S01]  /*1b00*/  LDL R13, [R13+0x4] ;  /* 0x000004000d0d7983 */ /* 0x000f620000100800 */
[----:B------:R-:W-:-:S05]  /*1b10*/  UMOV UR4, URZ ;  /* 0x000000ff00047c82 */ /* 0x000fca0008000000 */
.L_x_17:
        /* <DEDUP_REMOVED lines=177> */
[----:B------:R0:W-:Y:S04]  /*2630*/  STL.64 [R1+0x8], R6 ;  /* 0x0000080601007387 */ /* 0x0001e80000100a00 */
[----:B------:R0:W-:Y:S04]  /*2640*/  STL [R1+0x4], R0 ;  /* 0x0000040001007387 */ /* 0x0001e80000100800 */
[----:B------:R0:W-:Y:S02]  /*2650*/  STL.64 [R1+0x10], R2 ;  /* 0x0000100201007387 */ /* 0x0001e40000100a00 */
.L_x_12:
[----:B------:R-:W-:Y:S05]  /*2660*/  BSYNC.RECONVERGENT B1 ;  /* 0x0000000000017941 */ /* 0x000fea0003800200 */
.L_x_11:
[----:B------:R-:W-:Y:S01]  /*2670*/  ISETP.GT.U32.AND P0, PT, R14, 0x3, PT ;  /* 0x000000030e00780c */ /* 0x000fe20003f04070 */
[----:B------:R-:W-:Y:S01]  /*2680*/  VIADD R12, R12, 0x1 ;  /* 0x000000010c0c7836 */ /* 0x000fe20000000000 */
[--C-:B------:R-:W-:Y:S02]  /*2690*/  SHF.R.U64 R14, R14, 0x2, R9.reuse ;  /* 0x000000020e0e7819 */ /* 0x100fe40000001209 */
[----:B------:R-:W-:Y:S02]  /*26a0*/  ISETP.GT.U32.AND.EX P0, PT, R9, RZ, PT, P0 ;  /* 0x000000ff0900720c */ /* 0x000fe40003f04100 */
[----:B------:R-:W-:-:S11]  /*26b0*/  SHF.R.U32.HI R9, RZ, 0x2, R9 ;  /* 0x00000002ff097819 */ /* 0x000fd60000011609 */
[----:B------:R-:W-:Y:S05]  /*26c0*/  @P0 BRA `(.L_x_19) ;  /* 0xffffffd800d40947 */ /* 0x000fea000383ffff */
.L_x_10:
[----:B------:R-:W-:Y:S05]  /*26d0*/  BSYNC.RECONVERGENT B0 ;  /* 0x0000000000007941 */ /* 0x000fea0003800200 */
.L_x_9:
[----:B------:R-:W1:Y:S01]  /*26e0*/  LDC R8, c[0x0][0x390] ;  /* 0x0000e400ff087b82 */ /* 0x000e620000000800 */
[----:B------:R-:W-:Y:S01]  /*26f0*/  SHF.R.U32.HI R9, RZ, 0x2, R0 ;  /* 0x00000002ff097819 */ /* 0x000fe20000011600 */
[----:B------:R-:W2:Y:S01]  /*2700*/  LDCU.64 UR4, c[0x0][0x388] ;  /* 0x00007100ff0477ac */ /* 0x000ea20008000a00 */
[----:B------:R-:W-:Y:S02]  /*2710*/  IMAD R11, R4, R5, R4 ;  /* 0x00000005040b7224 */ /* 0x000fe400078e0204 */
[----:B------:R-:W-:Y:S01]  /*2720*/  LOP3.LUT R9, R9, R0, RZ, 0x3c, !PT ;  /* 0x0000000009097212 */ /* 0x000fe200078e3cff */
[----:B0-----:R-:W-:Y:S02]  /*2730*/  IMAD.SHL.U32 R0, R3, 0x10, RZ ;  /* 0x0000001003007824 */ /* 0x001fe400078e00ff */
[----:B------:R-:W2:Y:S02]  /*2740*/  LDC.64 R6, c[0x0][0x380] ;  /* 0x0000e000ff067b82 */ /* 0x000ea40000000a00 */
[----:B------:R-:W-:-:S05]  /*2750*/  IMAD.SHL.U32 R2, R9, 0x2, RZ ;  /* 0x0000000209027824 */ /* 0x000fca00078e00ff */
[----:B------:R-:W-:-:S04]  /*2760*/  LOP3.LUT R2, R9, R2, R0, 0x96, !PT ;  /* 0x0000000209027212 */ /* 0x000fc800078e9600 */
[----:B------:R-:W-:Y:S01]  /*2770*/  LOP3.LUT R9, R2, R3, RZ, 0x3c, !PT ;  /* 0x0000000302097212 */ /* 0x000fe200078e3cff */
[----:B-1----:R-:W-:-:S05]  /*2780*/  IMAD R0, R11, 0x587c5, R8 ;  /* 0x000587c50b007824 */ /* 0x002fca00078e0208 */
[----:B------:R-:W-:Y:S01]  /*2790*/  IADD3 R0, PT, PT, R0, 0x587c5, R9 ;  /* 0x000587c500007810 */ /* 0x000fe20007ffe009 */
[----:B------:R-:W-:Y:S02]  /*27a0*/  IMAD.MOV.U32 R9, RZ, RZ, 0x1 ;  /* 0x00000001ff097424 */ /* 0x000fe400078e00ff */
[----:B--2---:R-:W-:Y:S01]  /*27b0*/  IMAD.WIDE.U32 R2, R5, UR4, R6 ;  /* 0x0000000405027c25 */ /* 0x004fe2000f8e0006 */
[----:B------:R-:W-:-:S03]  /*27c0*/  I2FP.F32.U32 R0, R0 ;  /* 0x0000000000007245 */ /* 0x000fc60000201000 */
[----:B------:R-:W-:Y:S02]  /*27d0*/  IMAD R3, R5, UR5, R3 ;  /* 0x0000000505037c24 */ /* 0x000fe4000f8e0203 */
[----:B------:R-:W-:Y:S02]  /*27e0*/  IMAD.MOV.U32 R7, RZ, RZ, 0x2f800000 ;  /* 0x2f800000ff077424 */ /* 0x000fe400078e00ff */
[----:B------:R-:W-:-:S04]  /*27f0*/  IMAD.WIDE R4, R4, 0x18, R2 ;  /* 0x0000001804047825 */ /* 0x000fc800078e0202 */
[----:B------:R-:W-:Y:S01]  /*2800*/  FFMA R3, R0, R7, 1.1641532182693481445e-10 ;  /* 0x2f00000000037423 */ /* 0x000fe20000000007 */
[----:B------:R-:W-:Y:S04]  /*2810*/  STG.E desc[UR6][R4.64+0x8], R9 ;  /* 0x0000080904007986 */ /* 0x000fe8000c101906 */
[----:B------:R-:W-:Y:S01]  /*2820*/  STG.E desc[UR6][R4.64], R3 ;  /* 0x0000000304007986 */ /* 0x000fe2000c101906 */
[----:B------:R-:W-:Y:S05]  /*2830*/  EXIT ;  /* 0x000000000000794d */ /* 0x000fea0003800000 */
.L_x_20:
        /* <DEDUP_REMOVED lines=12> */
.L_x_35:


//--------------------- .text._Z16init_random_seedj17curandStateXORWOW --------------------------
	.section	.text._Z16init_random_seedj17curandStateXORWOW,"ax",@progbits
	.align	128
        .global         _Z16init_random_seedj17curandStateXORWOW
        .type           _Z16init_random_seedj17curandStateXORWOW,@function
        .size           _Z16init_random_seedj17curandStateXORWOW,(.L_x_36 - _Z16init_random_seedj17curandStateXORWOW)
        .other          _Z16init_random_seedj17curandStateXORWOW,@"STO_CUDA_ENTRY STV_DEFAULT"
_Z16init_random_seedj17curandStateXORWOW:
.text._Z16init_random_seedj17curandStateXORWOW:
[----:B------:R-:W0:Y:S08]  /*0000*/  LDC R1, c[0x0][0x37c] ;  /* 0x0000df00ff017b82 */ /* 0x000e300000000800 */
[----:B------:R-:W1:Y:S01]  /*0010*/  LDC R2, c[0x0][0x380] ;  /* 0x0000e000ff027b82 */ /* 0x000e620000000800 */
[----:B0-----:R-:W-:Y:S02]  /*0020*/  VIADD R1, R1, 0xffffffd0 ;  /* 0xffffffd001017836 */ /* 0x001fe40000000000 */
[----:B------:R-:W-:-:S02]  /*0030*/  IMAD.MOV.U32 R5, RZ, RZ, -0x75bd8fc ;  /* 0xf8a42704ff057424 */ /* 0x000fc400078e00ff */
[----:B------:R-:W-:-:S03]  /*0040*/  IMAD.MOV.U32 R10, RZ, RZ, -0x23270784 ;  /* 0xdcd8f87cff0a7424 */ /* 0x000fc600078e00ff */
[----:B------:R-:W0:Y:S08]  /*0050*/  S2UR UR4, SR_CTAID.X ;  /* 0x00000000000479c3 */ /* 0x000e300000002500 */
[----:B------:R-:W2:Y:S08]  /*0060*/  LDC.64 R6, c[0x0][0x3a0] ;  /* 0x0000e800ff067b82 */ /* 0x000eb00000000a00 */
[----:B------:R-:W3:Y:S01]  /*0070*/  LDC.64 R8, c[0x0][0x3b0] ;  /* 0x0000ec00ff087b82 */ /* 0x000ee20000000a00 */
[----:B-1----:R-:W-:-:S05]  /*0080*/  LOP3.LUT R2, R2, 0xaad26b49, RZ, 0x3c, !PT ;  /* 0xaad26b4902027812 */ /* 0x002fca00078e3cff */
[----:B------:R-:W-:Y:S02]  /*0090*/  IMAD R11, R2, 0x4182bed5, RZ ;  /* 0x4182bed5020b7824 */ /* 0x000fe400078e02ff */
[----:B------:R-:W1:Y:S01]  /*00a0*/  LDC R0, c[0x0][0x3a8] ;  /* 0x0000ea00ff007b82 */ /* 0x000e620000000800 */
[----:B0-----:R-:W-:Y:S01]  /*00b0*/  ISETP.NE.AND P0, PT, RZ, UR4, PT ;  /* 0x00000004ff007c0c */ /* 0x001fe2000bf05270 */
[C---:B------:R-:W-:Y:S01]  /*00c0*/  VIADD R2, R11.reuse, 0xd9f6dc18 ;  /* 0xd9f6dc180b027836 */ /* 0x040fe20000000000 */
[C---:B------:R-:W-:Y:S01]  /*00d0*/  LOP3.LUT R4, R11.reuse, 0x159a55e5, RZ, 0x3c, !PT ;  /* 0x159a55e50b047812 */ /* 0x040fe200078e3cff */
[C---:B------:R-:W-:Y:S02]  /*00e0*/  VIADD R3, R11.reuse, 0x75bcd15 ;  /* 0x075bcd150b037836 */ /* 0x040fe40000000000 */
[----:B------:R-:W-:Y:S02]  /*00f0*/  VIADD R11, R11, 0x583f19 ;  /* 0x00583f190b0b7836 */ /* 0x000fe40000000000 */
[----:B------:R0:W-:Y:S04]  /*0100*/  STL.64 [R1+0x8], R4 ;  /* 0x0000080401007387 */ /* 0x0001e80000100a00 */
[----:B------:R0:W-:Y:S04]  /*0110*/  STL.64 [R1], R2 ;  /* 0x0000000201007387 */ /* 0x0001e80000100a00 */
[----:B------:R0:W-:Y:S04]  /*0120*/  STL.64 [R1+0x10], R10 ;  /* 0x0000100a01007387 */ /* 0x0001e80000100a00 */
[----:B--2---:R0:W-:Y:S04]  /*0130*/  STL.64 [R1+0x18], R6 ;  /* 0x0000180601007387 */ /* 0x0041e80000100a00 */
[----:B---3--:R0:W-:Y:S04]  /*0140*/  STL.64 [R1+0x28], R8 ;  /* 0x0000280801007387 */ /* 0x0081e80000100a00 */
[----:B-1----:R0:W-:Y:S01]  /*0150*/  STL [R1+0x20], R0 ;  /* 0x0000200001007387 */ /* 0x0021e20000100800 */
[----:B------:R-:W-:Y:S05]  /*0160*/  @!P0 EXIT ;  /* 0x000000000000894d */ /* 0x000fea0003800000 */
[----:B0-----:R-:W-:Y:S01]  /*0170*/  IMAD.MOV.U32 R8, RZ, RZ, RZ ;  /* 0x000000ffff087224 */ /* 0x001fe200078e00ff */
[----:B------:R-:W-:Y:S01]  /*0180*/  UMOV UR5, UR4 ;  /* 0x0000000400057c82 */ /* 0x000fe20008000000 */
[----:B------:R-:W0:Y:S01]  /*0190*/  LDCU.64 UR8, c[0x0][0x358] ;  /* 0x00006b00ff0877ac */ /* 0x000e220008000a00 */
[----:B------:R-:W-:-:S05]  /*01a0*/  UMOV UR4, URZ ;  /* 0x000000ff00047c82 */ /* 0x000fca0008000000 */
.L_x_28:
[----:B------:R-:W-:-:S04]  /*01b0*/  ULOP3.LUT UR6, UR5, 0x3, URZ, 0xc0, !UPT ;  /* 0x0000000305067892 */ /* 0x000fc8000f8ec0ff */
[----:B------:R-:W-:-:S04]  /*01c0*/  UISETP.NE.U32.AND UP0, UPT, UR6, URZ, UPT ;  /* 0x000000ff0600728c */ /* 0x000fc8000bf05070 */
[----:B------:R-:W-:-:S09]  /*01d0*/  UISETP.NE.AND.EX UP0, UPT, URZ, URZ, UPT, UP0 ;  /* 0x000000ffff00728c */ /* 0x000fd2000bf05300 */
[----:B-1----:R-:W-:Y:S05]  /*01e0*/  BRA.U !UP0, `(.L_x_21) ;  /* 0x0000002108ec7547 */ /* 0x002fea000b800000 */
[----:B------:R-:W1:Y:S01]  /*01f0*/  LDC.64 R6, c[0x4][0x8] ;  /* 0x01000200ff067b82 */ /* 0x000e620000000a00 */
[----:B------:R-:W-:Y:S01]  /*0200*/  IMAD.MOV.U32 R0, RZ, RZ, RZ ;  /* 0x000000ffff007224 */ /* 0x000fe200078e00ff */
[----:B------:R-:W-:Y:S01]  /*0210*/  CS2R R2, SRZ ;  /* 0x0000000000027805 */ /* 0x000fe2000001ff00 */
[----:B------:R-:W-:Y:S01]  /*0220*/  IMAD.MOV.U32 R12, RZ, RZ, RZ ;  /* 0x000000ffff0c7224 */ /* 0x000fe200078e00ff */
[----:B------:R-:W-:Y:S01]  /*0230*/  CS2R R4, SRZ ;  /* 0x0000000000047805 */ /* 0x000fe2000001ff00 */
[----:B-1----:R-:W-:-:S07]  /*0240*/  IMAD.WIDE.U32 R6, R8, 0xc80, R6 ;  /* 0x00000c8008067825 */ /* 0x002fce00078e0006 */
.L_x_23:
[----:B------:R-:W-:-:S06]  /*0250*/  IMAD R9, R12, 0x4, R1 ;  /* 0x000000040c097824 */ /* 0x000fcc00078e0201 */
[----:B------:R-:W5:Y:S01]  /*0260*/  LDL R9, [R9+0x4] ;  /* 0x0000040009097983 */ /* 0x000f620000100800 */
[----:B------:R-:W-:Y:S02]  /*0270*/  IMAD.SHL.U32 R13, R12, 0x20, RZ ;  /* 0x000000200c0d7824 */ /* 0x000fe400078e00ff */
[----:B------:R-:W-:-:S07]  /*0280*/  IMAD.MOV.U32 R14, RZ, RZ, RZ ;  /* 0x000000ffff0e7224 */ /* 0x000fce00078e00ff */
.L_x_22:
[----:B-----5:R-:W-:Y:S01]  /*0290*/  SHF.R.U32.HI R20, RZ, R14, R9 ;  /* 0x0000000eff147219 */ /* 0x020fe20000011609 */
[----:B------:R-:W-:-:S03]  /*02a0*/  IMAD.IADD R10, R13, 0x1, R14 ;  /* 0x000000010d0a7824 */ /* 0x000fc600078e020e */
[----:B------:R-:W-:-:S04]  /*02b0*/  LOP3.LUT R11, R20, 0x1, RZ, 0xc0, !PT ;  /* 0x00000001140b7812 */ /* 0x000fc800078ec0ff */
[----:B------:R-:W-:Y:S01]  /*02c0*/  ISETP.NE.U32.AND P0, PT, R11, 0x1, PT ;  /* 0x000000010b00780c */ /* 0x000fe20003f05070 */
[----:B------:R-:W-:-:S03]  /*02d0*/  IMAD R11, R10, 0x5, RZ ;  /* 0x000000050a0b7824 */ /* 0x000fc600078e02ff */
[----:B------:R-:W-:Y:S01]  /*02e0*/  R2P PR, R20, 0x7e ;  /* 0x0000007e14007804 */ /* 0x000fe20000000000 */
[----:B------:R-:W-:-:S08]  /*02f0*/  IMAD.WIDE.U32 R10, R11, 0x4, R6 ;  /* 0x000000040b0a7825 */ /* 0x000fd000078e0006 */
[----:B0-----:R-:W2:Y:S04]  /*0300*/  @!P0 LDG.E.CONSTANT R15, desc[UR8][R10.64] ;  /* 0x000000080a0f8981 */ /* 0x001ea8000c1e9900 */
[----:B------:R-:W3:Y:S04]  /*0310*/  @!P0 LDG.E.CONSTANT R16, desc[UR8][R10.64+0x8] ;  /* 0x000008080a108981 */ /* 0x000ee8000c1e9900 */
[----:B------:R-:W4:Y:S04]  /*0320*/  @P1 LDG.E.CONSTANT R21, desc[UR8][R10.64+0x14] ;  /* 0x000014080a151981 */ /* 0x000f28000c1e9900 */
[----:B------:R-:W4:Y:S04]  /*0330*/  @!P0 LDG.E.CONSTANT R17, desc[UR8][R10.64+0x4] ;  /* 0x000004080a118981 */ /* 0x000f28000c1e9900 */
[----:B------:R-:W4:Y:S04]  /*0340*/  @!P0 LDG.E.CONSTANT R19, desc[UR8][R10.64+0xc] ;  /* 0x00000c080a138981 */ /* 0x000f28000c1e9900 */
[----:B------:R-:W4:Y:S04]  /*0350*/  @!P0 LDG.E.CONSTANT R18, desc[UR8][R10.64+0x10] ;  /* 0x000010080a128981 */ /* 0x000f28000c1e9900 */
[----:B------:R-:W4:Y:S04]  /*0360*/  @P2 LDG.E.CONSTANT R23, desc[UR8][R10.64+0x28] ;  /* 0x000028080a172981 */ /* 0x000f28000c1e9900 */
[----:B------:R-:W4:Y:S04]  /*0370*/  @P3 LDG.E.CONSTANT R25, desc[UR8][R10.64+0x3c] ;  /* 0x00003c080a193981 */ /* 0x000f28000c1e9900 */
[----:B------:R-:W4:Y:S04]  /*0380*/  @P2 LDG.E.CONSTANT R22, desc[UR8][R10.64+0x30] ;  /* 0x000030080a162981 */ /* 0x000f28000c1e9900 */
[----:B------:R-:W4:Y:S04]  /*0390*/  @P2 LDG.E.CONSTANT R24, desc[UR8][R10.64+0x38] ;  /* 0x000038080a182981 */ /* 0x000f28000c1e9900 */
[----:B------:R-:W4:Y:S04]  /*03a0*/  @P4 LDG.E.CONSTANT R27, desc[UR8][R10.64+0x50] ;  /* 0x000050080a1b4981 */ /* 0x000f28000c1e9900 */
[----:B------:R-:W4:Y:S04]  /*03b0*/  @P5 LDG.E.CONSTANT R29, desc[UR8][R10.64+0x64] ;  /* 0x000064080a1d5981 */ /* 0x000f28000c1e9900 */
[----:B------:R-:W4:Y:S01]  /*03c0*/  @P5 LDG.E.CONSTANT R26, desc[UR8][R10.64+0x6c] ;  /* 0x00006c080a1a5981 */ /* 0x000f22000c1e9900 */
[----:B--2---:R-:W-:-:S03]  /*03d0*/  @!P0 LOP3.LUT R0, R0, R15, RZ, 0x3c, !PT ;  /* 0x0000000f00008212 */ /* 0x004fc600078e3cff */
[----:B------:R-:W2:Y:S01]  /*03e0*/  @P1 LDG.E.CONSTANT R15, desc[UR8][R10.64+0x18] ;  /* 0x000018080a0f1981 */ /* 0x000ea2000c1e9900 */
[----:B---3--:R-:W-:-:S03]  /*03f0*/  @!P0 LOP3.LUT R5, R5, R16, RZ, 0x3c, !PT ;  /* 0x0000001005058212 */ /* 0x008fc600078e3cff */
[----:B------:R-:W3:Y:S01]  /*0400*/  @P1 LDG.E.CONSTANT R16, desc[UR8][R10.64+0x1c] ;  /* 0x00001c080a101981 */ /* 0x000ee2000c1e9900 */
[----:B----4-:R-:W-:-:S03]  /*0410*/  @P1 LOP3.LUT R0, R0, R21, RZ, 0x3c, !PT ;  /* 0x0000001500001212 */ /* 0x010fc600078e3cff */
[----:B------:R-:W4:Y:S01]  /*0420*/  @P2 LDG.E.CONSTANT R21, desc[UR8][R10.64+0x34] ;  /* 0x000034080a152981 */ /* 0x000f22000c1e9900 */
[----:B------:R-:W-:-:S03]  /*0430*/  @!P0 LOP3.LUT R4, R4, R17, RZ, 0x3c, !PT ;  /* 0x0000001104048212 */ /* 0x000fc600078e3cff */
[----:B------:R-:W4:Y:S01]  /*0440*/  @P1 LDG.E.CONSTANT R17, desc[UR8][R10.64+0x20] ;  /* 0x000020080a111981 */ /* 0x000f22000c1e9900 */
[----:B------:R-:W-:-:S03]  /*0450*/  @!P0 LOP3.LUT R2, R2, R19, RZ, 0x3c, !PT ;  /* 0x0000001302028212 */ /* 0x000fc600078e3cff */
[----:B------:R-:W4:Y:S01]  /*0460*/  @P2 LDG.E.CONSTANT R19, desc[UR8][R10.64+0x2c] ;  /* 0x00002c080a132981 */ /* 0x000f22000c1e9900 */
[----:B------:R-:W-:-:S03]  /*0470*/  @!P0 LOP3.LUT R3, R3, R18, RZ, 0x3c, !PT ;  /* 0x0000001203038212 */ /* 0x000fc600078e3cff */
[----:B------:R-:W4:Y:S01]  /*0480*/  @P1 LDG.E.CONSTANT R18, desc[UR8][R10.64+0x24] ;  /* 0x000024080a121981 */ /* 0x000f22000c1e9900 */
[----:B------:R-:W-:-:S03]  /*0490*/  @P2 LOP3.LUT R0, R0, R23, RZ, 0x3c, !PT ;  /* 0x0000001700002212 */ /* 0x000fc600078e3cff */
[----:B------:R-:W4:Y:S01]  /*04a0*/  @P3 LDG.E.CONSTANT R23, desc[UR8][R10.64+0x40] ;  /* 0x000040080a173981 */ /* 0x000f22000c1e9900 */
[----:B------:R-:W-:Y:S02]  /*04b0*/  LOP3.LUT P0, RZ, R20, 0x80, RZ, 0xc0, !PT ;  /* 0x0000008014ff7812 */ /* 0x000fe4000780c0ff */
[----:B------:R-:W-:Y:S02]  /*04c0*/  @P3 LOP3.LUT R0, R0, R25, RZ, 0x3c, !PT ;  /* 0x0000001900003212 */ /* 0x000fe400078e3cff */
[----:B------:R-:W4:Y:S01]  /*04d0*/  @P6 LDG.E.CONSTANT R25, desc[UR8][R10.64+0x78] ;  /* 0x000078080a196981 */ /* 0x000f22000c1e9900 */
[----:B--2---:R-:W-:-:S03]  /*04e0*/  @P1 LOP3.LUT R4, R4, R15, RZ, 0x3c, !PT ;  /* 0x0000000f04041212 */ /* 0x004fc600078e3cff */
[----:B------:R-:W2:Y:S01]  /*04f0*/  @P3 LDG.E.CONSTANT R15, desc[UR8][R10.64+0x48] ;  /* 0x000048080a0f3981 */ /* 0x000ea2000c1e9900 */
[----:B---3--:R-:W-:-:S03]  /*0500*/  @P1 LOP3.LUT R5, R5, R16, RZ, 0x3c, !PT ;  /* 0x0000001005051212 */ /* 0x008fc600078e3cff */
[----:B------:R-:W3:Y:S01]  /*0510*/  @P3 LDG.E.CONSTANT R16, desc[UR8][R10.64+0x44] ;  /* 0x000044080a103981 */ /* 0x000ee2000c1e9900 */
[----:B------:R-:W-:-:S03]  /*0520*/  @P2 LOP3.LUT R5, R5, R22, RZ, 0x3c, !PT ;  /* 0x0000001605052212 */ /* 0x000fc600078e3cff */
[----:B------:R-:W3:Y:S01]  /*0530*/  @P4 LDG.E.CONSTANT R22, desc[UR8][R10.64+0x58] ;  /* 0x000058080a164981 */ /* 0x000ee2000c1e9900 */
[----:B----4-:R-:W-:-:S03]  /*0540*/  @P1 LOP3.LUT R2, R2, R17, RZ, 0x3c, !PT ;  /* 0x0000001102021212 */ /* 0x010fc600078e3cff */
[----:B------:R-:W4:Y:S01]  /*0550*/  @P4 LDG.E.CONSTANT R17, desc[UR8][R10.64+0x54] ;  /* 0x000054080a114981 */ /* 0x000f22000c1e9900 */
[----:B------:R-:W-:-:S03]  /*0560*/  @P2 LOP3.LUT R4, R4, R19, RZ, 0x3c, !PT ;  /* 0x0000001304042212 */ /* 0x000fc600078e3cff */
[----:B------:R-:W4:Y:S01]  /*0570*/  @P4 LDG.E.CONSTANT R19, desc[UR8][R10.64+0x5c] ;  /* 0x00005c080a134981 */ /* 0x000f22000c1e9900 */
[----:B------:R-:W-:-:S03]  /*0580*/  @P1 LOP3.LUT R3, R3, R18, RZ, 0x3c, !PT ;  /* 0x0000001203031212 */ /* 0x000fc600078e3cff */
[----:B------:R-:W4:Y:S01]  /*0590*/  @P3 LDG.E.CONSTANT R18, desc[UR8][R10.64+0x4c] ;  /* 0x00004c080a123981 */ /* 0x000f22000c1e9900 */
[----:B------:R-:W-:Y:S02]  /*05a0*/  @P2 LOP3.LUT R2, R2, R21, RZ, 0x3c, !PT ;  /* 0x0000001502022212 */ /* 0x000fe400078e3cff */
[----:B------:R-:W-:Y:S01]  /*05b0*/  @P2 LOP3.LUT R3, R3, R24, RZ, 0x3c, !PT ;  /* 0x0000001803032212 */ /* 0x000fe200078e3cff */
[----:B------:R-:W4:Y:S01]  /*05c0*/  @P5 LDG.E.CONSTANT R21, desc[UR8][R10.64+0x68] ;  /* 0x000068080a155981 */ /* 0x000f22000c1e9900 */
[----:B------:R-:W-:-:S03]  /*05d0*/  @P3 LOP3.LUT R4, R4, R23, RZ, 0x3c, !PT ;  /* 0x0000001704043212 */ /* 0x000fc600078e3cff */
[----:B------:R-:W4:Y:S04]  /*05e0*/  @P0 LDG.E.CONSTANT R23, desc[UR8][R10.64+0x8c] ;  /* 0x00008c080a170981 */ /* 0x000f28000c1e9900 */
[----:B------:R-:W4:Y:S01]  /*05f0*/  @P4 LDG.E.CONSTANT R24, desc[UR8][R10.64+0x60] ;  /* 0x000060080a184981 */ /* 0x000f22000c1e9900 */
[----:B------:R-:W-:-:S04]  /*0600*/  @P4 LOP3.LUT R0, R0, R27, RZ, 0x3c, !PT ;  /* 0x0000001b00004212 */ /* 0x000fc800078e3cff */
[----:B------:R-:W-:-:S04]  /*0610*/  @P5 LOP3.LUT R0, R0, R29, RZ, 0x3c, !PT ;  /* 0x0000001d00005212 */ /* 0x000fc800078e3cff */
[----:B------:R-:W-:Y:S02]  /*0620*/  @P6 LOP3.LUT R0, R0, R25, RZ, 0x3c, !PT ;  /* 0x0000001900006212 */ /* 0x000fe400078e3cff */
[----:B--2---:R-:W-:Y:S02]  /*0630*/  @P3 LOP3.LUT R2, R2, R15, RZ, 0x3c, !PT ;  /* 0x0000000f02023212 */ /* 0x004fe400078e3cff */
        /* <DEDUP_REMOVED lines=15> */
[----:B------:R-:W4:Y:S01]  /*0730*/  @P0 LDG.E.CONSTANT R21, desc[UR8][R10.64+0x90] ;  /* 0x000090080a150981 */ /* 0x000f22000c1e9900 */
[----:B------:R-:W-:-:S03]  /*0740*/  @P4 LOP3.LUT R3, R3, R24, RZ, 0x3c, !PT ;  /* 0x0000001803034212 */ /* 0x000fc600078e3cff */
[----:B------:R-:W4:Y:S04]  /*0750*/  @P0 LDG.E.CONSTANT R24, desc[UR8][R10.64+0x94] ;  /* 0x000094080a180981 */ /* 0x000f28000c1e9900 */
[----:B------:R-:W4:Y:S01]  /*0760*/  @P0 LDG.E.CONSTANT R23, desc[UR8][R10.64+0x98] ;  /* 0x000098080a170981 */ /* 0x000f22000c1e9900 */
[----:B--2---:R-:W-:Y:S02]  /*0770*/  @P5 LOP3.LUT R2, R2, R15, RZ, 0x3c, !PT ;  /* 0x0000000f02025212 */ /* 0x004fe400078e3cff */
[----:B---3--:R-:W-:-:S04]  /*0780*/  @P5 LOP3.LUT R3, R3, R16, RZ, 0x3c, !PT ;  /* 0x0000001003035212 */ /* 0x008fc800078e3cff */
[----:B------:R-:W-:Y:S02]  /*0790*/  @P6 LOP3.LUT R3, R3, R22, RZ, 0x3c, !PT ;  /* 0x0000001603036212 */ /* 0x000fe400078e3cff */
[----:B----4-:R-:W-:Y:S02]  /*07a0*/  @P6 LOP3.LUT R4, R4, R17, RZ, 0x3c, !PT ;  /* 0x0000001104046212 */ /* 0x010fe400078e3cff */
[----:B------:R-:W-:Y:S02]  /*07b0*/  @P6 LOP3.LUT R2, R2, R19, RZ, 0x3c, !PT ;  /* 0x0000001302026212 */ /* 0x000fe400078e3cff */
[----:B------:R-:W-:Y:S02]  /*07c0*/  @P6 LOP3.LUT R5, R5, R18, RZ, 0x3c, !PT ;  /* 0x0000001205056212 */ /* 0x000fe400078e3cff */
[----:B------:R-:W-:Y:S02]  /*07d0*/  @P0 LOP3.LUT R3, R3, R26, RZ, 0x3c, !PT ;  /* 0x0000001a03030212 */ /* 0x000fe400078e3cff */
[----:B------:R-:W-:-:S02]  /*07e0*/  @P0 LOP3.LUT R4, R4, R21, RZ, 0x3c, !PT ;  /* 0x0000001504040212 */ /* 0x000fc400078e3cff */
[----:B------:R-:W-:Y:S02]  /*07f0*/  @P0 LOP3.LUT R5, R5, R24, RZ, 0x3c, !PT ;  /* 0x0000001805050212 */ /* 0x000fe400078e3cff */
[----:B------:R-:W-:Y:S02]  /*0800*/  @P0 LOP3.LUT R2, R2, R23, RZ, 0x3c, !PT ;  /* 0x0000001702020212 */ /* 0x000fe400078e3cff */
[----:B------:R-:W-:-:S13]  /*0810*/  R2P PR, R20.B1, 0x7f ;  /* 0x0000007f14007804 */ /* 0x000fda0000001000 */
[----:B------:R-:W2:Y:S04]  /*0820*/  @P0 LDG.E.CONSTANT R17, desc[UR8][R10.64+0xa0] ;  /* 0x0000a0080a110981 */ /* 0x000ea8000c1e9900 */
[----:B------:R-:W3:Y:S04]  /*0830*/  @P1 LDG.E.CONSTANT R21, desc[UR8][R10.64+0xb4] ;  /* 0x0000b4080a151981 */ /* 0x000ee8000c1e9900 */
[----:B------:R-:W4:Y:S04]  /*0840*/  @P2 LDG.E.CONSTANT R23, desc[UR8][R10.64+0xc8] ;  /* 0x0000c8080a172981 */ /* 0x000f28000c1e9900 */
[----:B------:R-:W4:Y:S04]  /*0850*/  @P0 LDG.E.CONSTANT R16, desc[UR8][R10.64+0xa8] ;  /* 0x0000a8080a100981 */ /* 0x000f28000c1e9900 */
[----:B------:R-:W4:Y:S04]  /*0860*/  @P3 LDG.E.CONSTANT R25, desc[UR8][R10.64+0xdc] ;  /* 0x0000dc080a193981 */ /* 0x000f28000c1e9900 */
[----:B------:R-:W4:Y:S04]  /*0870*/  @P0 LDG.E.CONSTANT R19, desc[UR8][R10.64+0xa4] ;  /* 0x0000a4080a130981 */ /* 0x000f28000c1e9900 */
[----:B------:R-:W4:Y:S04]  /*0880*/  @P0 LDG.E.CONSTANT R18, desc[UR8][R10.64+0xb0] ;  /* 0x0000b0080a120981 */ /* 0x000f28000c1e9900 */
[----:B------:R-:W4:Y:S04]  /*0890*/  @P0 LDG.E.CONSTANT R15, desc[UR8][R10.64+0xac] ;  /* 0x0000ac080a0f0981 */ /* 0x000f28000c1e9900 */
[----:B------:R-:W4:Y:S04]  /*08a0*/  @P1 LDG.E.CONSTANT R22, desc[UR8][R10.64+0xbc] ;  /* 0x0000bc080a161981 */ /* 0x000f28000c1e9900 */
[----:B------:R-:W4:Y:S04]  /*08b0*/  @P1 LDG.E.CONSTANT R24, desc[UR8][R10.64+0xc4] ;  /* 0x0000c4080a181981 */ /* 0x000f28000c1e9900 */
[----:B------:R-:W4:Y:S01]  /*08c0*/  @P6 LDG.E.CONSTANT R27, desc[UR8][R10.64+0x118] ;  /* 0x000118080a1b6981 */ /* 0x000f22000c1e9900 */
[----:B--2---:R-:W-:-:S03]  /*08d0*/  @P0 LOP3.LUT R0, R0, R17, RZ, 0x3c, !PT ;  /* 0x0000001100000212 */ /* 0x004fc600078e3cff */
[----:B------:R-:W2:Y:S01]  /*08e0*/  @P4 LDG.E.CONSTANT R17, desc[UR8][R10.64+0xf0] ;  /* 0x0000f0080a114981 */ /* 0x000ea2000c1e9900 */
[----:B---3--:R-:W-:-:S03]  /*08f0*/  @P1 LOP3.LUT R0, R0, R21, RZ, 0x3c, !PT ;  /* 0x0000001500001212 */ /* 0x008fc600078e3cff */
[----:B------:R-:W3:Y:S01]  /*0900*/  @P5 LDG.E.CONSTANT R21, desc[UR8][R10.64+0x104] ;  /* 0x000104080a155981 */ /* 0x000ee2000c1e9900 */
[----:B----4-:R-:W-:-:S03]  /*0910*/  @P2 LOP3.LUT R0, R0, R23, RZ, 0x3c, !PT ;  /* 0x0000001700002212 */ /* 0x010fc600078e3cff */
[----:B------:R-:W4:Y:S01]  /*0920*/  @P1 LDG.E.CONSTANT R23, desc[UR8][R10.64+0xb8] ;  /* 0x0000b8080a171981 */ /* 0x000f22000c1e9900 */
[----:B------:R-:W-:-:S03]  /*0930*/  @P0 LOP3.LUT R5, R5, R16, RZ, 0x3c, !PT ;  /* 0x0000001005050212 */ /* 0x000fc600078e3cff */
[----:B------:R-:W4:Y:S01]  /*0940*/  @P2 LDG.E.CONSTANT R16, desc[UR8][R10.64+0xd0] ;  /* 0x0000d0080a102981 */ /* 0x000f22000c1e9900 */
[----:B------:R-:W-:-:S03]  /*0950*/  @P3 LOP3.LUT R0, R0, R25, RZ, 0x3c, !PT ;  /* 0x0000001900003212 */ /* 0x000fc600078e3cff */
[----:B------:R-:W4:Y:S01]  /*0960*/  @P1 LDG.E.CONSTANT R25, desc[UR8][R10.64+0xc0] ;  /* 0x0000c0080a191981 */ /* 0x000f22000c1e9900 */
[----:B------:R-:W-:-:S03]  /*0970*/  @P0 LOP3.LUT R4, R4, R19, RZ, 0x3c, !PT ;  /* 0x0000001304040212 */ /* 0x000fc600078e3cff */
[----:B------:R-:W4:Y:S01]  /*0980*/  @P2 LDG.E.CONSTANT R19, desc[UR8][R10.64+0xcc] ;  /* 0x0000cc080a132981 */ /* 0x000f22000c1e9900 */
[----:B------:R-:W-:-:S03]  /*0990*/  @P0 LOP3.LUT R3, R3, R18, RZ, 0x3c, !PT ;  /* 0x0000001203030212 */ /* 0x000fc600078e3cff */
[----:B------:R-:W4:Y:S01]  /*09a0*/  @P2 LDG.E.CONSTANT R18, desc[UR8][R10.64+0xd8] ;  /* 0x0000d8080a122981 */ /* 0x000f22000c1e9900 */
[----:B------:R-:W-:Y:S02]  /*09b0*/  @P0 LOP3.LUT R2, R2, R15, RZ, 0x3c, !PT ;  /* 0x0000000f02020212 */ /* 0x000fe400078e3cff */
[----:B------:R-:W-:Y:S01]  /*09c0*/  LOP3.LUT P0, RZ, R20, 0x8000, RZ, 0xc0, !PT ;  /* 0x0000800014ff7812 */ /* 0x000fe2000780c0ff */
[----:B------:R-:W4:Y:S01]  /*09d0*/  @P4 LDG.E.CONSTANT R15, desc[UR8][R10.64+0xfc] ;  /* 0x0000fc080a0f4981 */ /* 0x000f22000c1e9900 */
[----:B------:R-:W-:-:S03]  /*09e0*/  @P1 LOP3.LUT R5, R5, R22, RZ, 0x3c, !PT ;  /* 0x0000001605051212 */ /* 0x000fc600078e3cff */
[----:B------:R-:W4:Y:S04]  /*09f0*/  @P3 LDG.E.CONSTANT R20, desc[UR8][R10.64+0xe4] ;  /* 0x0000e4080a143981 */ /* 0x000f28000c1e9900 */
[----:B------:R-:W4:Y:S01]  /*0a00*/  @P3 LDG.E.CONSTANT R22, desc[UR8][R10.64+0xec] ;  /* 0x0000ec080a163981 */ /* 0x000f22000c1e9900 */
[----:B------:R-:W-:-:S03]  /*0a10*/  @P1 LOP3.LUT R3, R3, R24, RZ, 0x3c, !PT ;  /* 0x0000001803031212 */ /* 0x000fc600078e3cff */
        /* <DEDUP_REMOVED lines=21> */
[----:B------:R-:W-:Y:S01]  /*0b70*/  @P4 LOP3.LUT R5, R5, R24, RZ, 0x3c, !PT ;  /* 0x0000001805054212 */ /* 0x000fe200078e3cff */
        /* <DEDUP_REMOVED lines=8> */
[----:B------:R-:W-:Y:S02]  /*0c00*/  @P4 LOP3.LUT R2, R2, R15, RZ, 0x3c, !PT ;  /* 0x0000000f02024212 */ /* 0x000fe400078e3cff */
[----:B------:R-:W-:Y:S01]  /*0c10*/  @P4 LOP3.LUT R3, R3, R16, RZ, 0x3c, !PT ;  /* 0x0000001003034212 */ /* 0x000fe200078e3cff */
[----:B------:R-:W4:Y:S01]  /*0c20*/  @P6 LDG.E.CONSTANT R15, desc[UR8][R10.64+0x11c] ;  /* 0x00011c080a0f6981 */ /* 0x000f22000c1e9900 */
[----:B------:R-:W-:-:S03]  /*0c30*/  @P4 LOP3.LUT R4, R4, R25, RZ, 0x3c, !PT ;  /* 0x0000001904044212 */ /* 0x000fc600078e3cff */
[----:B------:R-:W4:Y:S04]  /*0c40*/  @P6 LDG.E.CONSTANT R16, desc[UR8][R10.64+0x128] ;  /* 0x000128080a106981 */ /* 0x000f28000c1e9900 */
[----:B------:R-:W4:Y:S01]  /*0c50*/  @P0 LDG.E.CONSTANT R25, desc[UR8][R10.64+0x138] ;  /* 0x000138080a190981 */ /* 0x000f22000c1e9900 */
[----:B------:R-:W-:-:S05]  /*0c60*/  VIADD R14, R14, 0x10 ;  /* 0x000000100e0e7836 */ /* 0x000fca0000000000 */
[----:B------:R-:W-:Y:S02]  /*0c70*/  ISETP.NE.AND P1, PT, R14, 0x20, PT ;  /* 0x000000200e00780c */ /* 0x000fe40003f25270 */
[----:B------:R-:W-:Y:S02]  /*0c80*/  @P5 LOP3.LUT R5, R5, R18, RZ, 0x3c, !PT ;  /* 0x0000001205055212 */ /* 0x000fe400078e3cff */
[----:B------:R-:W-:Y:S02]  /*0c90*/  @P5 LOP3.LUT R2, R2, R19, RZ, 0x3c, !PT ;  /* 0x0000001302025212 */ /* 0x000fe400078e3cff */
[----:B------:R-:W-:Y:S02]  /*0ca0*/  @P5 LOP3.LUT R3, R3, R20, RZ, 0x3c, !PT ;  /* 0x0000001403035212 */ /* 0x000fe400078e3cff */
[----:B------:R-:W-:Y:S02]  /*0cb0*/  @P6 LOP3.LUT R5, R5, R22, RZ, 0x3c, !PT ;  /* 0x0000001605056212 */ /* 0x000fe400078e3cff */
[----:B------:R-:W-:-:S02]  /*0cc0*/  @P0 LOP3.LUT R0, R0, R27, RZ, 0x3c, !PT ;  /* 0x0000001b00000212 */ /* 0x000fc400078e3cff */
[----:B------:R-:W-:Y:S02]  /*0cd0*/  @P0 LOP3.LUT R5, R5, R24, RZ, 0x3c, !PT ;  /* 0x0000001805050212 */ /* 0x000fe400078e3cff */
[----:B--2---:R-:W-:Y:S02]  /*0ce0*/  @P5 LOP3.LUT R4, R4, R17, RZ, 0x3c, !PT ;  /* 0x0000001104045212 */ /* 0x004fe400078e3cff */
[----:B---3--:R-:W-:Y:S02]  /*0cf0*/  @P6 LOP3.LUT R2, R2, R21, RZ, 0x3c, !PT ;  /* 0x0000001502026212 */ /* 0x008fe400078e3cff */
[----:B----4-:R-:W-:Y:S02]  /*0d00*/  @P6 LOP3.LUT R4, R4, R15, RZ, 0x3c, !PT ;  /* 0x0000000f04046212 */ /* 0x010fe400078e3cff */
[----:B------:R-:W-:Y:S02]  /*0d10*/  @P6 LOP3.LUT R3, R3, R16, RZ, 0x3c, !PT ;  /* 0x0000001003036212 */ /* 0x000fe400078e3cff */
[----:B------:R-:W-:-:S02]  /*0d20*/  @P0 LOP3.LUT R4, R4, R23, RZ, 0x3c, !PT ;  /* 0x0000001704040212 */ /* 0x000fc400078e3cff */
[----:B------:R-:W-:Y:S02]  /*0d30*/  @P0 LOP3.LUT R3, R3, R26, RZ, 0x3c, !PT ;  /* 0x0000001a03030212 */ /* 0x000fe400078e3cff */
[----:B------:R-:W-:Y:S01]  /*0d40*/  @P0 LOP3.LUT R2, R2, R25, RZ, 0x3c, !PT ;  /* 0x0000001902020212 */ /* 0x000fe200078e3cff */
[----:B------:R-:W-:Y:S06]  /*0d50*/  @P1 BRA `(.L_x_22) ;  /* 0xfffffff4004c1947 */ /* 0x000fec000383ffff */
[----:B------:R-:W-:-:S05]  /*0d60*/  VIADD R12, R12, 0x1 ;  /* 0x000000010c0c7836 */ /* 0x000fca0000000000 */
[----:B------:R-:W-:-:S13]  /*0d70*/  ISETP.NE.AND P0, PT, R12, 0x5, PT ;  /* 0x000000050c00780c */ /* 0x000fda0003f05270 */
[----:B------:R-:W-:Y:S05]  /*0d80*/  @P0 BRA `(.L_x_23) ;  /* 0xfffffff400300947 */ /* 0x000fea000383ffff */
[----:B------:R1:W-:Y:S01]  /*0d90*/  STL.64 [R1+0x8], R4 ;  /* 0x0000080401007387 */ /* 0x0003e20000100a00 */
[----:B------:R-:W-:-:S03]  /*0da0*/  ULOP3.LUT UR6, UR5, 0x3, URZ, 0xc0, !UPT ;  /* 0x0000000305067892 */ /* 0x000fc6000f8ec0ff */
[----:B------:R1:W-:Y:S01]  /*0db0*/  STL.64 [R1+0x10], R2 ;  /* 0x0000100201007387 */ /* 0x0003e20000100a00 */
[----:B------:R-:W-:-:S03]  /*0dc0*/  UISETP.NE.U32.AND UP0, UPT, UR6, 0x1, UPT ;  /* 0x000000010600788c */ /* 0x000fc6000bf05070 */
[----:B------:R1:W-:Y:S01]  /*0dd0*/  STL [R1+0x4], R0 ;  /* 0x0000040001007387 */ /* 0x0003e20000100800 */
[----:B------:R-:W-:-:S09]  /*0de0*/  UISETP.NE.AND.EX UP0, UPT, URZ, URZ, UPT, UP0 ;  /* 0x000000ffff00728c */ /* 0x000fd2000bf05300 */
[----:B-1----:R-:W-:Y:S05]  /*0df0*/  BRA.U !UP0, `(.L_x_21) ;  /* 0x0000001508e87547 */ /* 0x002fea000b800000 */
[----:B------:R-:W-:Y:S01]  /*0e00*/  IMAD.MOV.U32 R0, RZ, RZ, RZ ;  /* 0x000000ffff007224 */ /* 0x000fe200078e00ff */
[----:B------:R-:W-:Y:S01]  /*0e10*/  CS2R R2, SRZ ;  /* 0x0000000000027805 */ /* 0x000fe2000001ff00 */
[----:B------:R-:W-:Y:S01]  /*0e20*/  IMAD.MOV.U32 R12, RZ, RZ, RZ ;  /* 0x000000ffff0c7224 */ /* 0x000fe200078e00ff */
[----:B------:R-:W-:-:S07]  /*0e30*/  CS2R R4, SRZ ;  /* 0x0000000000047805 */ /* 0x000fce000001ff00 */
.L_x_25:
[----:B------:R-:W-:-:S06]  /*0e40*/  IMAD R9, R12, 0x4, R1 ;  /* 0x000000040c097824 */ /* 0x000fcc00078e0201 */
[----:B------:R-:W5:Y:S01]  /*0e50*/  LDL R9, [R9+0x4] ;  /* 0x0000040009097983 */ /* 0x000f620000100800 */
[----:B------:R-:W-:Y:S02]  /*0e60*/  IMAD.SHL.U32 R13, R12, 0x20, RZ ;  /* 0x000000200c0d7824 */ /* 0x000fe400078e00ff */
[----:B------:R-:W-:-:S07]  /*0e70*/  IMAD.MOV.U32 R14, RZ, RZ, RZ ;  /* 0x000000ffff0e7224 */ /* 0x000fce00078e00ff */
.L_x_24:
[----:B-----5:R-:W-:Y:S01]  /*0e80*/  SHF.R.U32.HI R20, RZ, R14, R9 ;  /* 0x0000000eff147219 */ /* 0x020fe20000011609 */
[----:B------:R-:W-:-:S03]  /*0e90*/  IMAD.IADD R10, R13, 0x1, R14 ;  /* 0x000000010d0a7824 */ /* 0x000fc600078e020e */
[----:B------:R-:W-:-:S04]  /*0ea0*/  LOP3.LUT R11, R20, 0x1, RZ, 0xc0, !PT ;  /* 0x00000001140b7812 */ /* 0x000fc800078ec0ff */
[----:B------:R-:W-:Y:S01]  /*0eb0*/  ISETP.NE.U32.AND P0, PT, R11, 0x1, PT ;  /* 0x000000010b00780c */ /* 0x000fe20003f05070 */
[----:B------:R-:W-:-:S03]  /*0ec0*/  IMAD R11, R10, 0x5, RZ ;  /* 0x000000050a0b7824 */ /* 0x000fc600078e02ff */
[----:B------:R-:W-:Y:S01]  /*0ed0*/  R2P PR, R20, 0x7e ;  /* 0x0000007e14007804 */ /* 0x000fe20000000000 */
[----:B------:R-:W-:-:S08]  /*0ee0*/  IMAD.WIDE.U32 R10, R11, 0x4, R6 ;  /* 0x000000040b0a7825 */ /* 0x000fd000078e0006 */
[----:B------:R-:W2:Y:S04]  /*0ef0*/  @!P0 LDG.E.CONSTANT R15, desc[UR8][R10.64] ;  /* 0x000000080a0f8981 */ /* 0x000ea8000c1e9900 */
        /* <DEDUP_REMOVED lines=174> */
[----:B-1----:R-:W-:Y:S05]  /*19e0*/  BRA.U UP0, `(.L_x_21) ;  /* 0x0000000900ec7547 */ /* 0x002fea000b800000 */
[----:B------:R-:W-:Y:S01]  /*19f0*/  IMAD.MOV.U32 R0, RZ, RZ, RZ ;  /* 0x000000ffff007224 */ /* 0x000fe200078e00ff */
[----:B------:R-:W-:Y:S01]  /*1a00*/  CS2R R2, SRZ ;  /* 0x0000000000027805 */ /* 0x000fe2000001ff00 */
[----:B------:R-:W-:Y:S01]  /*1a10*/  IMAD.MOV.U32 R12, RZ, RZ, RZ ;  /* 0x000000ffff0c7224 */ /* 0x000fe200078e00ff */
[----:B------:R-:W-:-:S07]  /*1a20*/  CS2R R4, SRZ ;  /* 0x0000000000047805 */ /* 0x000fce000001ff00 */
.L_x_27:
[----:B------:R-:W-:-:S06]  /*1a30*/  IMAD R9, R12, 0x4, R1 ;  /* 0x000000040c097824 */ /* 0x000fcc00078e0201 */
[----:B------:R-:W5:Y:S01]  /*1a40*/  LDL R9, [R9+0x4] ;  /* 0x0000040009097983 */ /* 0x000f620000100800 */
[----:B------:R-:W-:Y:S02]  /*1a50*/  IMAD.SHL.U32 R13, R12, 0x20, RZ ;  /* 0x000000200c0d7824 */ /* 0x000fe400078e00ff */
[----:B------:R-:W-:-:S07]  /*1a60*/  IMAD.MOV.U32 R14, RZ, RZ, RZ ;  /* 0x000000ffff0e7224 */ /* 0x000fce00078e00ff */
.L_x_26:
        /* <DEDUP_REMOVED lines=176> */
[----:B------:R1:W-:Y:S04]  /*2570*/  STL.64 [R1+0x8], R4 ;  /* 0x0000080401007387 */ /* 0x0003e80000100a00 */
[----:B------:R1:W-:Y:S04]  /*2580*/  STL.64 [R1+0x10], R2 ;  /* 0x0000100201007387 */ /* 0x0003e80000100a00 */
[----:B------:R1:W-:Y:S02]  /*2590*/  STL [R1+0x4], R0 ;  /* 0x0000040001007387 */ /* 0x0003e40000100800 */
.L_x_21:
[----:B------:R-:W-:Y:S01]  /*25a0*/  UISETP.GT.U32.AND UP0, UPT, UR5, 0x3, UPT ;  /* 0x000000030500788c */ /* 0x000fe2000bf04070 */
[----:B------:R-:W-:Y:S01]  /*25b0*/  VIADD R8, R8, 0x1 ;  /* 0x0000000108087836 */ /* 0x000fe20000000000 */
[----:B------:R-:W-:Y:S02]  /*25c0*/  USHF.R.U32.HI UR6, URZ, 0x2, UR4 ;  /* 0x00000002ff067899 */ /* 0x000fe40008011604 */
[----:B------:R-:W-:Y:S02]  /*25d0*/  UISETP.GT.U32.AND.EX UP0, UPT, UR4, URZ, UPT, UP0 ;  /* 0x000000ff0400728c */ /* 0x000fe4000bf04100 */
[----:B------:R-:W-:-:S03]  /*25e0*/  USHF.R.U64 UR5, UR5, 0x2, UR4 ;  /* 0x0000000205057899 */ /* 0x000fc60008001204 */
[----:B------:R-:W-:-:S04]  /*25f0*/  UMOV UR4, UR6 ;  /* 0x0000000600047c82 */ /* 0x000fc80008000000 */
[----:B------:R-:W-:Y:S05]  /*2600*/  BRA.U UP0, `(.L_x_28) ;  /* 0xffffffd900e87547 */ /* 0x000fea000b83ffff */
[----:B0-----:R-:W-:Y:S05]  /*2610*/  EXIT ;  /* 0x000000000000794d */ /* 0x001fea0003800000 */
.L_x_29:
        /* <DEDUP_REMOVED lines=14> */
.L_x_36:


//--------------------- .nv.global.init           --------------------------
	.section	.nv.global.init,"aw",@progbits
	.align	4
.nv.global.init:
	.type		mrg32k3aM1SubSeq,@object
	.size		mrg32k3aM1SubSeq,(mrg32k3aM2SubSeq - mrg32k3aM1SubSeq)
mrg32k3aM1SubSeq:
        /*0000*/ 	.byte	0x0b, 0xcc, 0xee, 0x04, 0x73, 0x29, 0x8b, 0x6f, 0xf6, 0x53, 0x03, 0xf6, 0x23, 0xf6, 0xea, 0xda
        /* <DEDUP_REMOVED lines=125> */
	.type		mrg32k3aM2SubSeq,@object
	.size		mrg32k3aM2SubSeq,(mrg32k3aM1 - mrg32k3aM2SubSeq)
mrg32k3aM2SubSeq:
        /* <DEDUP_REMOVED lines=126> */
	.type		mrg32k3aM1,@object
	.size		mrg32k3aM1,(mrg32k3aM1Seq - mrg32k3aM1)
mrg32k3aM1:
        /* <DEDUP_REMOVED lines=144> */
	.type		mrg32k3aM1Seq,@object
	.size		mrg32k3aM1Seq,(mrg32k3aM2 - mrg32k3aM1Seq)
mrg32k3aM1Seq:
        /* <DEDUP_REMOVED lines=144> */
	.type		mrg32k3aM2,@object
	.size		mrg32k3aM2,(mrg32k3aM2Seq - mrg32k3aM2)
mrg32k3aM2:
        /* <DEDUP_REMOVED lines=144> */
	.type		mrg32k3aM2Seq,@object
	.size		mrg32k3aM2Seq,(precalc_xorwow_matrix - mrg32k3aM2Seq)
mrg32k3aM2Seq:
        /* <DEDUP_REMOVED lines=144> */
	.type		precalc_xorwow_matrix,@object
	.size		precalc_xorwow_matrix,(precalc_xorwow_offset_matrix - precalc_xorwow_matrix)
precalc_xorwow_matrix:
        /* <DEDUP_REMOVED lines=6400> */
	.type		precalc_xorwow_offset_matrix,@object
	.size		precalc_xorwow_offset_matrix,($str - precalc_xorwow_offset_matrix)
precalc_xorwow_offset_matrix:
        /* <DEDUP_REMOVED lines=6400> */
	.type		$str,@object
	.size		$str,($str$2 - $str)
$str:
        /*353c0*/ 	.byte	0x66, 0x69, 0x72, 0x69, 0x6e, 0x67, 0x20, 0x3a, 0x29, 0x00
	.type		$str$2,@object
	.size		$str$2,($str$1 - $str$2)
$str$2:
        /*353ca*/ 	.byte	0x6e, 0x65, 0x75, 0x72, 0x6f, 0x6e, 0x3a, 0x20, 0x25, 0x64, 0x2c, 0x20, 0x77, 0x65, 0x69, 0x67
        /*353da*/ 	.byte	0x68, 0x74, 0x65, 0x64, 0x20, 0x73, 0x75, 0x6d, 0x3a, 0x20, 0x25, 0x2e, 0x32, 0x66, 0x2c, 0x20
        /*353ea*/ 	.byte	0x6f, 0x75, 0x74, 0x70, 0x75, 0x74, 0x3a, 0x20, 0x25, 0x64, 0x0a, 0x00
	.type		$str$1,@object
	.size		$str$1,(.L_10 - $str$1)
$str$1:
        /*353f6*/ 	.byte	0x6e, 0x65, 0x75, 0x72, 0x6f, 0x6e, 0x3a, 0x20, 0x25, 0x64, 0x2c, 0x20, 0x73, 0x79, 0x6e, 0x61
        /*35406*/ 	.byte	0x70, 0x73, 0x65, 0x3a, 0x20, 0x25, 0x64, 0x2c, 0x20, 0x77, 0x65, 0x69, 0x67, 0x68, 0x74, 0x3a
        /*35416*/ 	.byte	0x20, 0x25, 0x2e, 0x32, 0x66, 0x2c, 0x20, 0x61, 0x63, 0x74, 0x69, 0x76, 0x69, 0x74, 0x79, 0x3a
        /*35426*/ 	.byte	0x20, 0x25, 0x2e, 0x32, 0x66, 0x2c, 0x20, 0x69, 0x6e, 0x70, 0x75, 0x74, 0x3a, 0x20, 0x25, 0x64
        /*35436*/ 	.byte	0x0a, 0x00
.L_10:


//--------------------- .nv.shared.reserved.0     --------------------------
	.section	.nv.shared.reserved.0,"aw",@nobits
	.weak		__nv_reservedSMEM_offset_0_alias
	.size		__nv_reservedSMEM_offset_0_alias, 0, 64
	.other		__nv_reservedSMEM_offset_0_alias,@"STO_CUDA_RESERVED_SHARED STV_DEFAULT"
__nv_reservedSMEM_offset_0_alias:
	.zero		0
	.zero		64


//--------------------- .nv.constant0._Z12printNeuronsPiPf --------------------------
	.section	.nv.constant0._Z12printNeuronsPiPf,"a",@progbits
	.sectionflags	@""
	.align	4
.nv.constant0._Z12printNeuronsPiPf:
	.zero		912


//--------------------- .nv.constant0._Z13printSynapsesP7Synapsem --------------------------
	.section	.nv.constant0._Z13printSynapsesP7Synapsem,"a",@progbits
	.sectionflags	@""
	.align	4
.nv.constant0._Z13printSynapsesP7Synapsem:
	.zero		912


//--------------------- .nv.constant0._Z14compte_neuronsPiPf --------------------------
	.section	.nv.constant0._Z14compte_neuronsPiPf,"a",@progbits
	.sectionflags	@""
	.align	4
.nv.constant0._Z14compte_neuronsPiPf:
	.zero		912


//--------------------- .nv.constant0._Z16compute_synapsesP7SynapsePfm --------------------------
	.section	.nv.constant0._Z16compute_synapsesP7SynapsePfm,"a",@progbits
	.sectionflags	@""
	.align	4
.nv.constant0._Z16compute_synapsesP7SynapsePfm:
	.zero		920


//--------------------- .nv.constant0._Z12init_neuronsPiPf --------------------------
	.section	.nv.constant0._Z12init_neuronsPiPf,"a",@progbits
	.sectionflags	@""
	.align	4
.nv.constant0._Z12init_neuronsPiPf:
	.zero		912


//--------------------- .nv.constant0._Z13init_synapsesP7Synapsem17curandStateXORWOW --------------------------
	.section	.nv.constant0._Z13init_synapsesP7Synapsem17curandStateXORWOW,"a",@progbits
	.sectionflags	@""
	.align	4
.nv.constant0._Z13init_synapsesP7Synapsem17curandStateXORWOW:
	.zero		960


//--------------------- .nv.constant0._Z16init_random_seedj17curandStateXORWOW --------------------------
	.section	.nv.constant0._Z16init_random_seedj17curandStateXORWOW,"a",@progbits
	.sectionflags	@""
	.align	4
.nv.constant0._Z16init_random_seedj17curandStateXORWOW:
	.zero		952


//--------------------- SYMBOLS --------------------------

	.type		.nv.reservedSmem.offset0,@object
	.size		.nv.reservedSmem.offset0,0x4
	.type		vprintf,@function
